	.target	sm_103a

	.elftype	@"ET_EXEC"


//--------------------- .note.nv.tkinfo           --------------------------
	.section	.note.nv.tkinfo,"",@"SHT_NOTE"
	.sectionflags	@"SHF_NOTE_NV_TKINFO"
	.tkinfo
        /*0018*/ 	.word	0x00000002
        /*0030*/ 	.string	""
        /*0030*/ 	.string	"ptxas"
        /*0030*/ 	.string	"Cuda compilation tools, release 13.0, V13.0.88"
        /*0030*/ 	.string	"Build cuda_13.0.r13.0/compiler.36424714_0"
        /*0030*/ 	.string	"-arch sm_103a -m 64 "



//--------------------- .note.nv.cuinfo           --------------------------
	.section	.note.nv.cuinfo,"",@"SHT_NOTE"
	.sectionflags	@"SHF_NOTE_NV_CUINFO"
        /*0018*/ 	.short	0x0002
        /*001a*/ 	.short	0x0067
        /*001c*/ 	.short	0x0082
	.zero		2


//--------------------- .nv.info                  --------------------------
	.section	.nv.info,"",@"SHT_CUDA_INFO"
	.align	4


	//----- nvinfo : EIATTR_REGCOUNT
	.align		4
        /*0000*/ 	.byte	0x04, 0x2f
        /*0002*/ 	.short	(.L_12 - .L_11)
	.align		4
.L_11:
        /*0004*/ 	.word	index@(_ZN7cutlass13device_kernelIN5flash11enable_sm90INS1_16FlashAttnFwdSm90INS1_25CollectiveMainloopFwdSm90ILi2EN4cute5tupleIJNS5_1CILi1EEES8_S8_EEENS6_IJNS7_ILi128EEENS7_ILi96EEENS7_ILi64EEEEEELi256ENS_10bfloat16_tEfNS_4arch4Sm90ELb1ELb0ELb0ELb1ELb1ELb1ELb1ELb1ELb0ELb1ELb1ELb0EEENS1_21CollectiveEpilogueFwdINS6_IJSA_NS7_ILi256EEESB_EEES9_SE_SG_Li256ELb1ELb1ELb1ELb0EEENS1_36VarlenDynamicPersistentTileSchedulerILi128ELi96ELi256ELi128ELb1ELb1ELb1ELb1ELb1ELb1EEEEEEEEEvNT_6ParamsE)
        /*0008*/ 	.word	0x00000004


	//----- nvinfo : EIATTR_FRAME_SIZE
	.align		4
.L_12:
        /*000c*/ 	.byte	0x04, 0x11
        /*000e*/ 	.short	(.L_14 - .L_13)
	.align		4
.L_13:
        /*0010*/ 	.word	index@(_ZN7cutlass13device_kernelIN5flash11enable_sm90INS1_16FlashAttnFwdSm90INS1_25CollectiveMainloopFwdSm90ILi2EN4cute5tupleIJNS5_1CILi1EEES8_S8_EEENS6_IJNS7_ILi128EEENS7_ILi96EEENS7_ILi64EEEEEELi256ENS_10bfloat16_tEfNS_4arch4Sm90ELb1ELb0ELb0ELb1ELb1ELb1ELb1ELb1ELb0ELb1ELb1ELb0EEENS1_21CollectiveEpilogueFwdINS6_IJSA_NS7_ILi256EEESB_EEES9_SE_SG_Li256ELb1ELb1ELb1ELb0EEENS1_36VarlenDynamicPersistentTileSchedulerILi128ELi96ELi256ELi128ELb1ELb1ELb1ELb1ELb1ELb1EEEEEEEEEvNT_6ParamsE)
        /*0014*/ 	.word	0x00000000


	//----- nvinfo : EIATTR_REGCOUNT
	.align		4
.L_14:
        /*0018*/ 	.byte	0x04, 0x2f
        /*001a*/ 	.short	(.L_16 - .L_15)
	.align		4
.L_15:
        /*001c*/ 	.word	index@(_ZN7cutlass13device_kernelIN5flash11enable_sm90INS1_16FlashAttnFwdSm90INS1_25CollectiveMainloopFwdSm90ILi2EN4cute5tupleIJNS5_1CILi1EEES8_S8_EEENS6_IJNS7_ILi128EEENS7_ILi96EEENS7_ILi64EEEEEELi256ENS_10bfloat16_tEfNS_4arch4Sm90ELb1ELb0ELb0ELb1ELb1ELb0ELb1ELb1ELb0ELb1ELb1ELb0EEENS1_21CollectiveEpilogueFwdINS6_IJSA_NS7_ILi256EEESB_EEES9_SE_SG_Li256ELb1ELb1ELb1ELb0EEENS1_36VarlenDynamicPersistentTileSchedulerILi128ELi96ELi256ELi128ELb1ELb1ELb1ELb1ELb1ELb1EEEEEEEEEvNT_6ParamsE)
        /*0020*/ 	.word	0x00000004


	//----- nvinfo : EIATTR_FRAME_SIZE
	.align		4
.L_16:
        /*0024*/ 	.byte	0x04, 0x11
        /*0026*/ 	.short	(.L_18 - .L_17)
	.align		4
.L_17:
        /*0028*/ 	.word	index@(_ZN7cutlass13device_kernelIN5flash11enable_sm90INS1_16FlashAttnFwdSm90INS1_25CollectiveMainloopFwdSm90ILi2EN4cute5tupleIJNS5_1CILi1EEES8_S8_EEENS6_IJNS7_ILi128EEENS7_ILi96EEENS7_ILi64EEEEEELi256ENS_10bfloat16_tEfNS_4arch4Sm90ELb1ELb0ELb0ELb1ELb1ELb0ELb1ELb1ELb0ELb1ELb1ELb0EEENS1_21CollectiveEpilogueFwdINS6_IJSA_NS7_ILi256EEESB_EEES9_SE_SG_Li256ELb1ELb1ELb1ELb0EEENS1_36VarlenDynamicPersistentTileSchedulerILi128ELi96ELi256ELi128ELb1ELb1ELb1ELb1ELb1ELb1EEEEEEEEEvNT_6ParamsE)
        /*002c*/ 	.word	0x00000000


	//----- nvinfo : EIATTR_REGCOUNT
	.align		4
.L_18:
        /*0030*/ 	.byte	0x04, 0x2f
        /*0032*/ 	.short	(.L_20 - .L_19)
	.align		4
.L_19:
        /*0034*/ 	.word	index@(_ZN7cutlass13device_kernelIN5flash11enable_sm90INS1_16FlashAttnFwdSm90INS1_25CollectiveMainloopFwdSm90ILi2EN4cute5tupleIJNS5_1CILi1EEES8_S8_EEENS6_IJNS7_ILi128EEENS7_ILi96EEENS7_ILi64EEEEEELi256ENS_10bfloat16_tEfNS_4arch4Sm90ELb1ELb0ELb0ELb1ELb1ELb1ELb0ELb1ELb0ELb1ELb1ELb0EEENS1_21CollectiveEpilogueFwdINS6_IJSA_NS7_ILi256EEESB_EEES9_SE_SG_Li256ELb1ELb1ELb1ELb0EEENS1_36VarlenDynamicPersistentTileSchedulerILi128ELi96ELi256ELi128ELb1ELb1ELb1ELb1ELb1ELb1EEEEEEEEEvNT_6ParamsE)
        /*0038*/ 	.word	0x00000004


	//----- nvinfo : EIATTR_FRAME_SIZE
	.align		4
.L_20:
        /*003c*/ 	.byte	0x04, 0x11
        /*003e*/ 	.short	(.L_22 - .L_21)
	.align		4
.L_21:
        /*0040*/ 	.word	index@(_ZN7cutlass13device_kernelIN5flash11enable_sm90INS1_16FlashAttnFwdSm90INS1_25CollectiveMainloopFwdSm90ILi2EN4cute5tupleIJNS5_1CILi1EEES8_S8_EEENS6_IJNS7_ILi128EEENS7_ILi96EEENS7_ILi64EEEEEELi256ENS_10bfloat16_tEfNS_4arch4Sm90ELb1ELb0ELb0ELb1ELb1ELb1ELb0ELb1ELb0ELb1ELb1ELb0EEENS1_21CollectiveEpilogueFwdINS6_IJSA_NS7_ILi256EEESB_EEES9_SE_SG_Li256ELb1ELb1ELb1ELb0EEENS1_36VarlenDynamicPersistentTileSchedulerILi128ELi96ELi256ELi128ELb1ELb1ELb1ELb1ELb1ELb1EEEEEEEEEvNT_6ParamsE)
        /*0044*/ 	.word	0x00000000


	//----- nvinfo : EIATTR_REGCOUNT
	.align		4
.L_22:
        /*0048*/ 	.byte	0x04, 0x2f
        /*004a*/ 	.short	(.L_24 - .L_23)
	.align		4
.L_23:
        /*004c*/ 	.word	index@(_ZN7cutlass13device_kernelIN5flash11enable_sm90INS1_16FlashAttnFwdSm90INS1_25CollectiveMainloopFwdSm90ILi2EN4cute5tupleIJNS5_1CILi1EEES8_S8_EEENS6_IJNS7_ILi128EEENS7_ILi96EEENS7_ILi64EEEEEELi256ENS_10bfloat16_tEfNS_4arch4Sm90ELb1ELb0ELb0ELb1ELb1ELb0ELb0ELb1ELb0ELb1ELb1ELb0EEENS1_21CollectiveEpilogueFwdINS6_IJSA_NS7_ILi256EEESB_EEES9_SE_SG_Li256ELb1ELb1ELb1ELb0EEENS1_36VarlenDynamicPersistentTileSchedulerILi128ELi96ELi256ELi128ELb1ELb1ELb1ELb1ELb1ELb1EEEEEEEEEvNT_6ParamsE)
        /*0050*/ 	.word	0x00000004


	//----- nvinfo : EIATTR_FRAME_SIZE
	.align		4
.L_24:
        /*0054*/ 	.byte	0x04, 0x11
        /*0056*/ 	.short	(.L_26 - .L_25)
	.align		4
.L_25:
        /*0058*/ 	.word	index@(_ZN7cutlass13device_kernelIN5flash11enable_sm90INS1_16FlashAttnFwdSm90INS1_25CollectiveMainloopFwdSm90ILi2EN4cute5tupleIJNS5_1CILi1EEES8_S8_EEENS6_IJNS7_ILi128EEENS7_ILi96EEENS7_ILi64EEEEEELi256ENS_10bfloat16_tEfNS_4arch4Sm90ELb1ELb0ELb0ELb1ELb1ELb0ELb0ELb1ELb0ELb1ELb1ELb0EEENS1_21CollectiveEpilogueFwdINS6_IJSA_NS7_ILi256EEESB_EEES9_SE_SG_Li256ELb1ELb1ELb1ELb0EEENS1_36VarlenDynamicPersistentTileSchedulerILi128ELi96ELi256ELi128ELb1ELb1ELb1ELb1ELb1ELb1EEEEEEEEEvNT_6ParamsE)
        /*005c*/ 	.word	0x00000000


	//----- nvinfo : EIATTR_REGCOUNT
	.align		4
.L_26:
        /*0060*/ 	.byte	0x04, 0x2f
        /*0062*/ 	.short	(.L_28 - .L_27)
	.align		4
.L_27:
        /*0064*/ 	.word	index@(_ZN7cutlass13device_kernelIN5flash11enable_sm90INS1_16FlashAttnFwdSm90INS1_25CollectiveMainloopFwdSm90ILi2EN4cute5tupleIJNS5_1CILi1EEES8_S8_EEENS6_IJNS7_ILi128EEENS7_ILi96EEENS7_ILi64EEEEEELi256ENS_10bfloat16_tEfNS_4arch4Sm90ELb1ELb0ELb0ELb0ELb1ELb0ELb1ELb1ELb0ELb1ELb1ELb0EEENS1_21CollectiveEpilogueFwdINS6_IJSA_NS7_ILi256EEESB_EEES9_SE_SG_Li256ELb0ELb1ELb1ELb0EEENS1_19SingleTileSchedulerILb0ELb1ELb1ELi128EEEEEEEEEvNT_6ParamsE)
        /*0068*/ 	.word	0x00000004


	//----- nvinfo : EIATTR_FRAME_SIZE
	.align		4
.L_28:
        /*006c*/ 	.byte	0x04, 0x11
        /*006e*/ 	.short	(.L_30 - .L_29)
	.align		4
.L_29:
        /*0070*/ 	.word	index@(_ZN7cutlass13device_kernelIN5flash11enable_sm90INS1_16FlashAttnFwdSm90INS1_25CollectiveMainloopFwdSm90ILi2EN4cute5tupleIJNS5_1CILi1EEES8_S8_EEENS6_IJNS7_ILi128EEENS7_ILi96EEENS7_ILi64EEEEEELi256ENS_10bfloat16_tEfNS_4arch4Sm90ELb1ELb0ELb0ELb0ELb1ELb0ELb1ELb1ELb0ELb1ELb1ELb0EEENS1_21CollectiveEpilogueFwdINS6_IJSA_NS7_ILi256EEESB_EEES9_SE_SG_Li256ELb0ELb1ELb1ELb0EEENS1_19SingleTileSchedulerILb0ELb1ELb1ELi128EEEEEEEEEvNT_6ParamsE)
        /*0074*/ 	.word	0x00000000


	//----- nvinfo : EIATTR_REGCOUNT
	.align		4
.L_30:
        /*0078*/ 	.byte	0x04, 0x2f
        /*007a*/ 	.short	(.L_32 - .L_31)
	.align		4
.L_31:
        /*007c*/ 	.word	index@(_ZN7cutlass13device_kernelIN5flash11enable_sm90INS1_16FlashAttnFwdSm90INS1_25CollectiveMainloopFwdSm90ILi2EN4cute5tupleIJNS5_1CILi1EEES8_S8_EEENS6_IJNS7_ILi128EEENS7_ILi96EEENS7_ILi64EEEEEELi256ENS_10bfloat16_tEfNS_4arch4Sm90ELb1ELb0ELb0ELb0ELb1ELb0ELb0ELb1ELb0ELb1ELb1ELb0EEENS1_21CollectiveEpilogueFwdINS6_IJSA_NS7_ILi256EEESB_EEES9_SE_SG_Li256ELb0ELb1ELb1ELb0EEENS1_19SingleTileSchedulerILb0ELb1ELb1ELi128EEEEEEEEEvNT_6ParamsE)
        /*0080*/ 	.word	0x00000004


	//----- nvinfo : EIATTR_FRAME_SIZE
	.align		4
.L_32:
        /*0084*/ 	.byte	0x04, 0x11
        /*0086*/ 	.short	(.L_34 - .L_33)
	.align		4
.L_33:
        /*0088*/ 	.word	index@(_ZN7cutlass13device_kernelIN5flash11enable_sm90INS1_16FlashAttnFwdSm90INS1_25CollectiveMainloopFwdSm90ILi2EN4cute5tupleIJNS5_1CILi1EEES8_S8_EEENS6_IJNS7_ILi128EEENS7_ILi96EEENS7_ILi64EEEEEELi256ENS_10bfloat16_tEfNS_4arch4Sm90ELb1ELb0ELb0ELb0ELb1ELb0ELb0ELb1ELb0ELb1ELb1ELb0EEENS1_21CollectiveEpilogueFwdINS6_IJSA_NS7_ILi256EEESB_EEES9_SE_SG_Li256ELb0ELb1ELb1ELb0EEENS1_19SingleTileSchedulerILb0ELb1ELb1ELi128EEEEEEEEEvNT_6ParamsE)
        /*008c*/ 	.word	0x00000000


	//----- nvinfo : EIATTR_REGCOUNT
	.align		4
.L_34:
        /*0090*/ 	.byte	0x04, 0x2f
        /*0092*/ 	.short	(.L_36 - .L_35)
	.align		4
.L_35:
        /*0094*/ 	.word	index@(_ZN7cutlass13device_kernelIN5flash11enable_sm90INS1_16FlashAttnFwdSm90INS1_25CollectiveMainloopFwdSm90ILi2EN4cute5tupleIJNS5_1CILi1EEES8_S8_EEENS6_IJNS7_ILi128EEENS7_ILi96EEENS7_ILi64EEEEEELi256ENS_10bfloat16_tEfNS_4arch4Sm90ELb0ELb1ELb0ELb1ELb1ELb1ELb1ELb1ELb0ELb1ELb1ELb0EEENS1_21CollectiveEpilogueFwdINS6_IJSA_NS7_ILi256EEESB_EEES9_SE_SG_Li256ELb1ELb1ELb1ELb0EEENS1_36VarlenDynamicPersistentTileSchedulerILi128ELi96ELi256ELi128ELb1ELb1ELb1ELb1ELb0ELb1EEEEEEEEEvNT_6ParamsE)
        /*0098*/ 	.word	0x00000004


	//----- nvinfo : EIATTR_FRAME_SIZE
	.align		4
.L_36:
        /*009c*/ 	.byte	0x04, 0x11
        /*009e*/ 	.short	(.L_38 - .L_37)
	.align		4
.L_37:
        /*00a0*/ 	.word	index@(_ZN7cutlass13device_kernelIN5flash11enable_sm90INS1_16FlashAttnFwdSm90INS1_25CollectiveMainloopFwdSm90ILi2EN4cute5tupleIJNS5_1CILi1EEES8_S8_EEENS6_IJNS7_ILi128EEENS7_ILi96EEENS7_ILi64EEEEEELi256ENS_10bfloat16_tEfNS_4arch4Sm90ELb0ELb1ELb0ELb1ELb1ELb1ELb1ELb1ELb0ELb1ELb1ELb0EEENS1_21CollectiveEpilogueFwdINS6_IJSA_NS7_ILi256EEESB_EEES9_SE_SG_Li256ELb1ELb1ELb1ELb0EEENS1_36VarlenDynamicPersistentTileSchedulerILi128ELi96ELi256ELi128ELb1ELb1ELb1ELb1ELb0ELb1EEEEEEEEEvNT_6ParamsE)
        /*00a4*/ 	.word	0x00000000


	//----- nvinfo : EIATTR_REGCOUNT
	.align		4
.L_38:
        /*00a8*/ 	.byte	0x04, 0x2f
        /*00aa*/ 	.short	(.L_40 - .L_39)
	.align		4
.L_39:
        /*00ac*/ 	.word	index@(_ZN7cutlass13device_kernelIN5flash11enable_sm90INS1_16FlashAttnFwdSm90INS1_25CollectiveMainloopFwdSm90ILi2EN4cute5tupleIJNS5_1CILi1EEES8_S8_EEENS6_IJNS7_ILi128EEENS7_ILi96EEENS7_ILi64EEEEEELi256ENS_10bfloat16_tEfNS_4arch4Sm90ELb0ELb1ELb0ELb1ELb1ELb0ELb1ELb1ELb0ELb1ELb1ELb0EEENS1_21CollectiveEpilogueFwdINS6_IJSA_NS7_ILi256EEESB_EEES9_SE_SG_Li256ELb1ELb1ELb1ELb0EEENS1_36VarlenDynamicPersistentTileSchedulerILi128ELi96ELi256ELi128ELb1ELb1ELb1ELb1ELb0ELb1EEEEEEEEEvNT_6ParamsE)
        /*00b0*/ 	.word	0x00000004


	//----- nvinfo : EIATTR_FRAME_SIZE
	.align		4
.L_40:
        /*00b4*/ 	.byte	0x04, 0x11
        /*00b6*/ 	.short	(.L_42 - .L_41)
	.align		4
.L_41:
        /*00b8*/ 	.word	index@(_ZN7cutlass13device_kernelIN5flash11enable_sm90INS1_16FlashAttnFwdSm90INS1_25CollectiveMainloopFwdSm90ILi2EN4cute5tupleIJNS5_1CILi1EEES8_S8_EEENS6_IJNS7_ILi128EEENS7_ILi96EEENS7_ILi64EEEEEELi256ENS_10bfloat16_tEfNS_4arch4Sm90ELb0ELb1ELb0ELb1ELb1ELb0ELb1ELb1ELb0ELb1ELb1ELb0EEENS1_21CollectiveEpilogueFwdINS6_IJSA_NS7_ILi256EEESB_EEES9_SE_SG_Li256ELb1ELb1ELb1ELb0EEENS1_36VarlenDynamicPersistentTileSchedulerILi128ELi96ELi256ELi128ELb1ELb1ELb1ELb1ELb0ELb1EEEEEEEEEvNT_6ParamsE)
        /*00bc*/ 	.word	0x00000000


	//----- nvinfo : EIATTR_REGCOUNT
	.align		4
.L_42:
        /*00c0*/ 	.byte	0x04, 0x2f
        /*00c2*/ 	.short	(.L_44 - .L_43)
	.align		4
.L_43:
        /*00c4*/ 	.word	index@(_ZN7cutlass13device_kernelIN5flash11enable_sm90INS1_16FlashAttnFwdSm90INS1_25CollectiveMainloopFwdSm90ILi2EN4cute5tupleIJNS5_1CILi1EEES8_S8_EEENS6_IJNS7_ILi128EEENS7_ILi96EEENS7_ILi64EEEEEELi256ENS_10bfloat16_tEfNS_4arch4Sm90ELb0ELb1ELb0ELb1ELb1ELb1ELb0ELb1ELb0ELb1ELb1ELb0EEENS1_21CollectiveEpilogueFwdINS6_IJSA_NS7_ILi256EEESB_EEES9_SE_SG_Li256ELb1ELb1ELb1ELb0EEENS1_36VarlenDynamicPersistentTileSchedulerILi128ELi96ELi256ELi128ELb1ELb1ELb1ELb1ELb0ELb1EEEEEEEEEvNT_6ParamsE)
        /*00c8*/ 	.word	0x00000004


	//----- nvinfo : EIATTR_FRAME_SIZE
	.align		4
.L_44:
        /*00cc*/ 	.byte	0x04, 0x11
        /*00ce*/ 	.short	(.L_46 - .L_45)
	.align		4
.L_45:
        /*00d0*/ 	.word	index@(_ZN7cutlass13device_kernelIN5flash11enable_sm90INS1_16FlashAttnFwdSm90INS1_25CollectiveMainloopFwdSm90ILi2EN4cute5tupleIJNS5_1CILi1EEES8_S8_EEENS6_IJNS7_ILi128EEENS7_ILi96EEENS7_ILi64EEEEEELi256ENS_10bfloat16_tEfNS_4arch4Sm90ELb0ELb1ELb0ELb1ELb1ELb1ELb0ELb1ELb0ELb1ELb1ELb0EEENS1_21CollectiveEpilogueFwdINS6_IJSA_NS7_ILi256EEESB_EEES9_SE_SG_Li256ELb1ELb1ELb1ELb0EEENS1_36VarlenDynamicPersistentTileSchedulerILi128ELi96ELi256ELi128ELb1ELb1ELb1ELb1ELb0ELb1EEEEEEEEEvNT_6ParamsE)
        /*00d4*/ 	.word	0x00000000


	//----- nvinfo : EIATTR_REGCOUNT
	.align		4
.L_46:
        /*00d8*/ 	.byte	0x04, 0x2f
        /*00da*/ 	.short	(.L_48 - .L_47)
	.align		4
.L_47:
        /*00dc*/ 	.word	index@(_ZN7cutlass13device_kernelIN5flash11enable_sm90INS1_16FlashAttnFwdSm90INS1_25CollectiveMainloopFwdSm90ILi2EN4cute5tupleIJNS5_1CILi1EEES8_S8_EEENS6_IJNS7_ILi128EEENS7_ILi96EEENS7_ILi64EEEEEELi256ENS_10bfloat16_tEfNS_4arch4Sm90ELb0ELb1ELb0ELb1ELb1ELb0ELb0ELb1ELb0ELb1ELb1ELb0EEENS1_21CollectiveEpilogueFwdINS6_IJSA_NS7_ILi256EEESB_EEES9_SE_SG_Li256ELb1ELb1ELb1ELb0EEENS1_36VarlenDynamicPersistentTileSchedulerILi128ELi96ELi256ELi128ELb1ELb1ELb1ELb1ELb0ELb1EEEEEEEEEvNT_6ParamsE)
        /*00e0*/ 	.word	0x00000004


	//----- nvinfo : EIATTR_FRAME_SIZE
	.align		4
.L_48:
        /*00e4*/ 	.byte	0x04, 0x11
        /*00e6*/ 	.short	(.L_50 - .L_49)
	.align		4
.L_49:
        /*00e8*/ 	.word	index@(_ZN7cutlass13device_kernelIN5flash11enable_sm90INS1_16FlashAttnFwdSm90INS1_25CollectiveMainloopFwdSm90ILi2EN4cute5tupleIJNS5_1CILi1EEES8_S8_EEENS6_IJNS7_ILi128EEENS7_ILi96EEENS7_ILi64EEEEEELi256ENS_10bfloat16_tEfNS_4arch4Sm90ELb0ELb1ELb0ELb1ELb1ELb0ELb0ELb1ELb0ELb1ELb1ELb0EEENS1_21CollectiveEpilogueFwdINS6_IJSA_NS7_ILi256EEESB_EEES9_SE_SG_Li256ELb1ELb1ELb1ELb0EEENS1_36VarlenDynamicPersistentTileSchedulerILi128ELi96ELi256ELi128ELb1ELb1ELb1ELb1ELb0ELb1EEEEEEEEEvNT_6ParamsE)
        /*00ec*/ 	.word	0x00000000


	//----- nvinfo : EIATTR_REGCOUNT
	.align		4
.L_50:
        /*00f0*/ 	.byte	0x04, 0x2f
        /*00f2*/ 	.short	(.L_52 - .L_51)
	.align		4
.L_51:
        /*00f4*/ 	.word	index@(_ZN7cutlass13device_kernelIN5flash11enable_sm90INS1_16FlashAttnFwdSm90INS1_25CollectiveMainloopFwdSm90ILi2EN4cute5tupleIJNS5_1CILi1EEES8_S8_EEENS6_IJNS7_ILi128EEENS7_ILi96EEENS7_ILi64EEEEEELi256ENS_10bfloat16_tEfNS_4arch4Sm90ELb0ELb1ELb0ELb0ELb1ELb0ELb1ELb1ELb0ELb1ELb1ELb0EEENS1_21CollectiveEpilogueFwdINS6_IJSA_NS7_ILi256EEESB_EEES9_SE_SG_Li256ELb0ELb1ELb1ELb0EEENS1_19SingleTileSchedulerILb0ELb1ELb1ELi128EEEEEEEEEvNT_6ParamsE)
        /*00f8*/ 	.word	0x00000004


	//----- nvinfo : EIATTR_FRAME_SIZE
	.align		4
.L_52:
        /*00fc*/ 	.byte	0x04, 0x11
        /*00fe*/ 	.short	(.L_54 - .L_53)
	.align		4
.L_53:
        /*0100*/ 	.word	index@(_ZN7cutlass13device_kernelIN5flash11enable_sm90INS1_16FlashAttnFwdSm90INS1_25CollectiveMainloopFwdSm90ILi2EN4cute5tupleIJNS5_1CILi1EEES8_S8_EEENS6_IJNS7_ILi128EEENS7_ILi96EEENS7_ILi64EEEEEELi256ENS_10bfloat16_tEfNS_4arch4Sm90ELb0ELb1ELb0ELb0ELb1ELb0ELb1ELb1ELb0ELb1ELb1ELb0EEENS1_21CollectiveEpilogueFwdINS6_IJSA_NS7_ILi256EEESB_EEES9_SE_SG_Li256ELb0ELb1ELb1ELb0EEENS1_19SingleTileSchedulerILb0ELb1ELb1ELi128EEEEEEEEEvNT_6ParamsE)
        /*0104*/ 	.word	0x00000000


	//----- nvinfo : EIATTR_REGCOUNT
	.align		4
.L_54:
        /*0108*/ 	.byte	0x04, 0x2f
        /*010a*/ 	.short	(.L_56 - .L_55)
	.align		4
.L_55:
        /*010c*/ 	.word	index@(_ZN7cutlass13device_kernelIN5flash11enable_sm90INS1_16FlashAttnFwdSm90INS1_25CollectiveMainloopFwdSm90ILi2EN4cute5tupleIJNS5_1CILi1EEES8_S8_EEENS6_IJNS7_ILi128EEENS7_ILi96EEENS7_ILi64EEEEEELi256ENS_10bfloat16_tEfNS_4arch4Sm90ELb0ELb1ELb0ELb0ELb1ELb0ELb0ELb1ELb0ELb1ELb1ELb0EEENS1_21CollectiveEpilogueFwdINS6_IJSA_NS7_ILi256EEESB_EEES9_SE_SG_Li256ELb0ELb1ELb1ELb0EEENS1_19SingleTileSchedulerILb0ELb1ELb1ELi128EEEEEEEEEvNT_6ParamsE)
        /*0110*/ 	.word	0x00000004


	//----- nvinfo : EIATTR_FRAME_SIZE
	.align		4
.L_56:
        /*0114*/ 	.byte	0x04, 0x11
        /*0116*/ 	.short	(.L_58 - .L_57)
	.align		4
.L_57:
        /*0118*/ 	.word	index@(_ZN7cutlass13device_kernelIN5flash11enable_sm90INS1_16FlashAttnFwdSm90INS1_25CollectiveMainloopFwdSm90ILi2EN4cute5tupleIJNS5_1CILi1EEES8_S8_EEENS6_IJNS7_ILi128EEENS7_ILi96EEENS7_ILi64EEEEEELi256ENS_10bfloat16_tEfNS_4arch4Sm90ELb0ELb1ELb0ELb0ELb1ELb0ELb0ELb1ELb0ELb1ELb1ELb0EEENS1_21CollectiveEpilogueFwdINS6_IJSA_NS7_ILi256EEESB_EEES9_SE_SG_Li256ELb0ELb1ELb1ELb0EEENS1_19SingleTileSchedulerILb0ELb1ELb1ELi128EEEEEEEEEvNT_6ParamsE)
        /*011c*/ 	.word	0x00000000


	//----- nvinfo : EIATTR_REGCOUNT
	.align		4
.L_58:
        /*0120*/ 	.byte	0x04, 0x2f
        /*0122*/ 	.short	(.L_60 - .L_59)
	.align		4
.L_59:
        /*0124*/ 	.word	index@(_ZN7cutlass13device_kernelIN5flash11enable_sm90INS1_16FlashAttnFwdSm90INS1_25CollectiveMainloopFwdSm90ILi2EN4cute5tupleIJNS5_1CILi1EEES8_S8_EEENS6_IJNS7_ILi128EEENS7_ILi96EEENS7_ILi64EEEEEELi256ENS_10bfloat16_tEfNS_4arch4Sm90ELb0ELb0ELb0ELb1ELb1ELb1ELb1ELb1ELb0ELb1ELb1ELb0EEENS1_21CollectiveEpilogueFwdINS6_IJSA_NS7_ILi256EEESB_EEES9_SE_SG_Li256ELb1ELb1ELb1ELb0EEENS1_36VarlenDynamicPersistentTileSchedulerILi128ELi96ELi256ELi128ELb1ELb1ELb1ELb0ELb1ELb1EEEEEEEEEvNT_6ParamsE)
        /*0128*/ 	.word	0x00000004


	//----- nvinfo : EIATTR_FRAME_SIZE
	.align		4
.L_60:
        /*012c*/ 	.byte	0x04, 0x11
        /*012e*/ 	.short	(.L_62 - .L_61)
	.align		4
.L_61:
        /*0130*/ 	.word	index@(_ZN7cutlass13device_kernelIN5flash11enable_sm90INS1_16FlashAttnFwdSm90INS1_25CollectiveMainloopFwdSm90ILi2EN4cute5tupleIJNS5_1CILi1EEES8_S8_EEENS6_IJNS7_ILi128EEENS7_ILi96EEENS7_ILi64EEEEEELi256ENS_10bfloat16_tEfNS_4arch4Sm90ELb0ELb0ELb0ELb1ELb1ELb1ELb1ELb1ELb0ELb1ELb1ELb0EEENS1_21CollectiveEpilogueFwdINS6_IJSA_NS7_ILi256EEESB_EEES9_SE_SG_Li256ELb1ELb1ELb1ELb0EEENS1_36VarlenDynamicPersistentTileSchedulerILi128ELi96ELi256ELi128ELb1ELb1ELb1ELb0ELb1ELb1EEEEEEEEEvNT_6ParamsE)
        /*0134*/ 	.word	0x00000000


	//----- nvinfo : EIATTR_REGCOUNT
	.align		4
.L_62:
        /*0138*/ 	.byte	0x04, 0x2f
        /*013a*/ 	.short	(.L_64 - .L_63)
	.align		4
.L_63:
        /*013c*/ 	.word	index@(_ZN7cutlass13device_kernelIN5flash11enable_sm90INS1_16FlashAttnFwdSm90INS1_25CollectiveMainloopFwdSm90ILi2EN4cute5tupleIJNS5_1CILi1EEES8_S8_EEENS6_IJNS7_ILi128EEENS7_ILi96EEENS7_ILi64EEEEEELi256ENS_10bfloat16_tEfNS_4arch4Sm90ELb0ELb0ELb0ELb1ELb1ELb0ELb1ELb1ELb0ELb1ELb1ELb0EEENS1_21CollectiveEpilogueFwdINS6_IJSA_NS7_ILi256EEESB_EEES9_SE_SG_Li256ELb1ELb1ELb1ELb0EEENS1_36VarlenDynamicPersistentTileSchedulerILi128ELi96ELi256ELi128ELb1ELb1ELb1ELb0ELb1ELb1EEEEEEEEEvNT_6ParamsE)
        /*0140*/ 	.word	0x00000004


	//----- nvinfo : EIATTR_FRAME_SIZE
	.align		4
.L_64:
        /*0144*/ 	.byte	0x04, 0x11
        /*0146*/ 	.short	(.L_66 - .L_65)
	.align		4
.L_65:
        /*0148*/ 	.word	index@(_ZN7cutlass13device_kernelIN5flash11enable_sm90INS1_16FlashAttnFwdSm90INS1_25CollectiveMainloopFwdSm90ILi2EN4cute5tupleIJNS5_1CILi1EEES8_S8_EEENS6_IJNS7_ILi128EEENS7_ILi96EEENS7_ILi64EEEEEELi256ENS_10bfloat16_tEfNS_4arch4Sm90ELb0ELb0ELb0ELb1ELb1ELb0ELb1ELb1ELb0ELb1ELb1ELb0EEENS1_21CollectiveEpilogueFwdINS6_IJSA_NS7_ILi256EEESB_EEES9_SE_SG_Li256ELb1ELb1ELb1ELb0EEENS1_36VarlenDynamicPersistentTileSchedulerILi128ELi96ELi256ELi128ELb1ELb1ELb1ELb0ELb1ELb1EEEEEEEEEvNT_6ParamsE)
        /*014c*/ 	.word	0x00000000


	//----- nvinfo : EIATTR_REGCOUNT
	.align		4
.L_66:
        /*0150*/ 	.byte	0x04, 0x2f
        /*0152*/ 	.short	(.L_68 - .L_67)
	.align		4
.L_67:
        /*0154*/ 	.word	index@(_ZN7cutlass13device_kernelIN5flash11enable_sm90INS1_16FlashAttnFwdSm90INS1_25CollectiveMainloopFwdSm90ILi2EN4cute5tupleIJNS5_1CILi1EEES8_S8_EEENS6_IJNS7_ILi128EEENS7_ILi96EEENS7_ILi64EEEEEELi256ENS_10bfloat16_tEfNS_4arch4Sm90ELb0ELb0ELb0ELb1ELb1ELb1ELb0ELb1ELb0ELb1ELb1ELb0EEENS1_21CollectiveEpilogueFwdINS6_IJSA_NS7_ILi256EEESB_EEES9_SE_SG_Li256ELb1ELb1ELb1ELb0EEENS1_36VarlenDynamicPersistentTileSchedulerILi128ELi96ELi256ELi128ELb1ELb1ELb1ELb0ELb1ELb1EEEEEEEEEvNT_6ParamsE)
        /*0158*/ 	.word	0x00000004


	//----- nvinfo : EIATTR_FRAME_SIZE
	.align		4
.L_68:
        /*015c*/ 	.byte	0x04, 0x11
        /*015e*/ 	.short	(.L_70 - .L_69)
	.align		4
.L_69:
        /*0160*/ 	.word	index@(_ZN7cutlass13device_kernelIN5flash11enable_sm90INS1_16FlashAttnFwdSm90INS1_25CollectiveMainloopFwdSm90ILi2EN4cute5tupleIJNS5_1CILi1EEES8_S8_EEENS6_IJNS7_ILi128EEENS7_ILi96EEENS7_ILi64EEEEEELi256ENS_10bfloat16_tEfNS_4arch4Sm90ELb0ELb0ELb0ELb1ELb1ELb1ELb0ELb1ELb0ELb1ELb1ELb0EEENS1_21CollectiveEpilogueFwdINS6_IJSA_NS7_ILi256EEESB_EEES9_SE_SG_Li256ELb1ELb1ELb1ELb0EEENS1_36VarlenDynamicPersistentTileSchedulerILi128ELi96ELi256ELi128ELb1ELb1ELb1ELb0ELb1ELb1EEEEEEEEEvNT_6ParamsE)
        /*0164*/ 	.word	0x00000000


	//----- nvinfo : EIATTR_REGCOUNT
	.align		4
.L_70:
        /*0168*/ 	.byte	0x04, 0x2f
        /*016a*/ 	.short	(.L_72 - .L_71)
	.align		4
.L_71:
        /*016c*/ 	.word	index@(_ZN7cutlass13device_kernelIN5flash11enable_sm90INS1_16FlashAttnFwdSm90INS1_25CollectiveMainloopFwdSm90ILi2EN4cute5tupleIJNS5_1CILi1EEES8_S8_EEENS6_IJNS7_ILi128EEENS7_ILi96EEENS7_ILi64EEEEEELi256ENS_10bfloat16_tEfNS_4arch4Sm90ELb0ELb0ELb0ELb1ELb1ELb0ELb0ELb1ELb0ELb1ELb1ELb0EEENS1_21CollectiveEpilogueFwdINS6_IJSA_NS7_ILi256EEESB_EEES9_SE_SG_Li256ELb1ELb1ELb1ELb0EEENS1_36VarlenDynamicPersistentTileSchedulerILi128ELi96ELi256ELi128ELb1ELb1ELb1ELb0ELb1ELb1EEEEEEEEEvNT_6ParamsE)
        /*0170*/ 	.word	0x00000004


	//----- nvinfo : EIATTR_FRAME_SIZE
	.align		4
.L_72:
        /*0174*/ 	.byte	0x04, 0x11
        /*0176*/ 	.short	(.L_74 - .L_73)
	.align		4
.L_73:
        /*0178*/ 	.word	index@(_ZN7cutlass13device_kernelIN5flash11enable_sm90INS1_16FlashAttnFwdSm90INS1_25CollectiveMainloopFwdSm90ILi2EN4cute5tupleIJNS5_1CILi1EEES8_S8_EEENS6_IJNS7_ILi128EEENS7_ILi96EEENS7_ILi64EEEEEELi256ENS_10bfloat16_tEfNS_4arch4Sm90ELb0ELb0ELb0ELb1ELb1ELb0ELb0ELb1ELb0ELb1ELb1ELb0EEENS1_21CollectiveEpilogueFwdINS6_IJSA_NS7_ILi256EEESB_EEES9_SE_SG_Li256ELb1ELb1ELb1ELb0EEENS1_36VarlenDynamicPersistentTileSchedulerILi128ELi96ELi256ELi128ELb1ELb1ELb1ELb0ELb1ELb1EEEEEEEEEvNT_6ParamsE)
        /*017c*/ 	.word	0x00000000


	//----- nvinfo : EIATTR_REGCOUNT
	.align		4
.L_74:
        /*0180*/ 	.byte	0x04, 0x2f
        /*0182*/ 	.short	(.L_76 - .L_75)
	.align		4
.L_75:
        /*0184*/ 	.word	index@(_ZN7cutlass13device_kernelIN5flash11enable_sm90INS1_16FlashAttnFwdSm90INS1_25CollectiveMainloopFwdSm90ILi2EN4cute5tupleIJNS5_1CILi1EEES8_S8_EEENS6_IJNS7_ILi128EEENS7_ILi96EEENS7_ILi64EEEEEELi256ENS_10bfloat16_tEfNS_4arch4Sm90ELb0ELb0ELb0ELb0ELb1ELb0ELb1ELb1ELb0ELb1ELb1ELb0EEENS1_21CollectiveEpilogueFwdINS6_IJSA_NS7_ILi256EEESB_EEES9_SE_SG_Li256ELb0ELb1ELb1ELb0EEENS1_19SingleTileSchedulerILb0ELb1ELb1ELi128EEEEEEEEEvNT_6ParamsE)
        /*0188*/ 	.word	0x00000004


	//----- nvinfo : EIATTR_FRAME_SIZE
	.align		4
.L_76:
        /*018c*/ 	.byte	0x04, 0x11
        /*018e*/ 	.short	(.L_78 - .L_77)
	.align		4
.L_77:
        /*0190*/ 	.word	index@(_ZN7cutlass13device_kernelIN5flash11enable_sm90INS1_16FlashAttnFwdSm90INS1_25CollectiveMainloopFwdSm90ILi2EN4cute5tupleIJNS5_1CILi1EEES8_S8_EEENS6_IJNS7_ILi128EEENS7_ILi96EEENS7_ILi64EEEEEELi256ENS_10bfloat16_tEfNS_4arch4Sm90ELb0ELb0ELb0ELb0ELb1ELb0ELb1ELb1ELb0ELb1ELb1ELb0EEENS1_21CollectiveEpilogueFwdINS6_IJSA_NS7_ILi256EEESB_EEES9_SE_SG_Li256ELb0ELb1ELb1ELb0EEENS1_19SingleTileSchedulerILb0ELb1ELb1ELi128EEEEEEEEEvNT_6ParamsE)
        /*0194*/ 	.word	0x00000000


	//----- nvinfo : EIATTR_REGCOUNT
	.align		4
.L_78:
        /*0198*/ 	.byte	0x04, 0x2f
        /*019a*/ 	.short	(.L_80 - .L_79)
	.align		4
.L_79:
        /*019c*/ 	.word	index@(_ZN7cutlass13device_kernelIN5flash11enable_sm90INS1_16FlashAttnFwdSm90INS1_25CollectiveMainloopFwdSm90ILi2EN4cute5tupleIJNS5_1CILi1EEES8_S8_EEENS6_IJNS7_ILi128EEENS7_ILi96EEENS7_ILi64EEEEEELi256ENS_10bfloat16_tEfNS_4arch4Sm90ELb0ELb0ELb0ELb0ELb1ELb0ELb0ELb1ELb0ELb1ELb1ELb0EEENS1_21CollectiveEpilogueFwdINS6_IJSA_NS7_ILi256EEESB_EEES9_SE_SG_Li256ELb0ELb1ELb1ELb0EEENS1_19SingleTileSchedulerILb0ELb1ELb1ELi128EEEEEEEEEvNT_6ParamsE)
        /*01a0*/ 	.word	0x00000004


	//----- nvinfo : EIATTR_FRAME_SIZE
	.align		4
.L_80:
        /*01a4*/ 	.byte	0x04, 0x11
        /*01a6*/ 	.short	(.L_82 - .L_81)
	.align		4
.L_81:
        /*01a8*/ 	.word	index@(_ZN7cutlass13device_kernelIN5flash11enable_sm90INS1_16FlashAttnFwdSm90INS1_25CollectiveMainloopFwdSm90ILi2EN4cute5tupleIJNS5_1CILi1EEES8_S8_EEENS6_IJNS7_ILi128EEENS7_ILi96EEENS7_ILi64EEEEEELi256ENS_10bfloat16_tEfNS_4arch4Sm90ELb0ELb0ELb0ELb0ELb1ELb0ELb0ELb1ELb0ELb1ELb1ELb0EEENS1_21CollectiveEpilogueFwdINS6_IJSA_NS7_ILi256EEESB_EEES9_SE_SG_Li256ELb0ELb1ELb1ELb0EEENS1_19SingleTileSchedulerILb0ELb1ELb1ELi128EEEEEEEEEvNT_6ParamsE)
        /*01ac*/ 	.word	0x00000000


	//----- nvinfo : EIATTR_MIN_STACK_SIZE
	.align		4
.L_82:
        /*01b0*/ 	.byte	0x04, 0x12
        /*01b2*/ 	.short	(.L_84 - .L_83)
	.align		4
.L_83:
        /*01b4*/ 	.word	index@(_ZN7cutlass13device_kernelIN5flash11enable_sm90INS1_16FlashAttnFwdSm90INS1_25CollectiveMainloopFwdSm90ILi2EN4cute5tupleIJNS5_1CILi1EEES8_S8_EEENS6_IJNS7_ILi128EEENS7_ILi96EEENS7_ILi64EEEEEELi256ENS_10bfloat16_tEfNS_4arch4Sm90ELb0ELb0ELb0ELb0ELb1ELb0ELb0ELb1ELb0ELb1ELb1ELb0EEENS1_21CollectiveEpilogueFwdINS6_IJSA_NS7_ILi256EEESB_EEES9_SE_SG_Li256ELb0ELb1ELb1ELb0EEENS1_19SingleTileSchedulerILb0ELb1ELb1ELi128EEEEEEEEEvNT_6ParamsE)
        /*01b8*/ 	.word	0x00000000


	//----- nvinfo : EIATTR_MIN_STACK_SIZE
	.align		4
.L_84:
        /*01bc*/ 	.byte	0x04, 0x12
        /*01be*/ 	.short	(.L_86 - .L_85)
	.align		4
.L_85:
        /*01c0*/ 	.word	index@(_ZN7cutlass13device_kernelIN5flash11enable_sm90INS1_16FlashAttnFwdSm90INS1_25CollectiveMainloopFwdSm90ILi2EN4cute5tupleIJNS5_1CILi1EEES8_S8_EEENS6_IJNS7_ILi128EEENS7_ILi96EEENS7_ILi64EEEEEELi256ENS_10bfloat16_tEfNS_4arch4Sm90ELb0ELb0ELb0ELb0ELb1ELb0ELb1ELb1ELb0ELb1ELb1ELb0EEENS1_21CollectiveEpilogueFwdINS6_IJSA_NS7_ILi256EEESB_EEES9_SE_SG_Li256ELb0ELb1ELb1ELb0EEENS1_19SingleTileSchedulerILb0ELb1ELb1ELi128EEEEEEEEEvNT_6ParamsE)
        /*01c4*/ 	.word	0x00000000


	//----- nvinfo : EIATTR_MIN_STACK_SIZE
	.align		4
.L_86:
        /*01c8*/ 	.byte	0x04, 0x12
        /*01ca*/ 	.short	(.L_88 - .L_87)
	.align		4
.L_87:
        /*01cc*/ 	.word	index@(_ZN7cutlass13device_kernelIN5flash11enable_sm90INS1_16FlashAttnFwdSm90INS1_25CollectiveMainloopFwdSm90ILi2EN4cute5tupleIJNS5_1CILi1EEES8_S8_EEENS6_IJNS7_ILi128EEENS7_ILi96EEENS7_ILi64EEEEEELi256ENS_10bfloat16_tEfNS_4arch4Sm90ELb0ELb0ELb0ELb1ELb1ELb0ELb0ELb1ELb0ELb1ELb1ELb0EEENS1_21CollectiveEpilogueFwdINS6_IJSA_NS7_ILi256EEESB_EEES9_SE_SG_Li256ELb1ELb1ELb1ELb0EEENS1_36VarlenDynamicPersistentTileSchedulerILi128ELi96ELi256ELi128ELb1ELb1ELb1ELb0ELb1ELb1EEEEEEEEEvNT_6ParamsE)
        /*01d0*/ 	.word	0x00000000


	//----- nvinfo : EIATTR_MIN_STACK_SIZE
	.align		4
.L_88:
        /*01d4*/ 	.byte	0x04, 0x12
        /*01d6*/ 	.short	(.L_90 - .L_89)
	.align		4
.L_89:
        /*01d8*/ 	.word	index@(_ZN7cutlass13device_kernelIN5flash11enable_sm90INS1_16FlashAttnFwdSm90INS1_25CollectiveMainloopFwdSm90ILi2EN4cute5tupleIJNS5_1CILi1EEES8_S8_EEENS6_IJNS7_ILi128EEENS7_ILi96EEENS7_ILi64EEEEEELi256ENS_10bfloat16_tEfNS_4arch4Sm90ELb0ELb0ELb0ELb1ELb1ELb1ELb0ELb1ELb0ELb1ELb1ELb0EEENS1_21CollectiveEpilogueFwdINS6_IJSA_NS7_ILi256EEESB_EEES9_SE_SG_Li256ELb1ELb1ELb1ELb0EEENS1_36VarlenDynamicPersistentTileSchedulerILi128ELi96ELi256ELi128ELb1ELb1ELb1ELb0ELb1ELb1EEEEEEEEEvNT_6ParamsE)
        /*01dc*/ 	.word	0x00000000


	//----- nvinfo : EIATTR_MIN_STACK_SIZE
	.align		4
.L_90:
        /*01e0*/ 	.byte	0x04, 0x12
        /*01e2*/ 	.short	(.L_92 - .L_91)
	.align		4
.L_91:
        /*01e4*/ 	.word	index@(_ZN7cutlass13device_kernelIN5flash11enable_sm90INS1_16FlashAttnFwdSm90INS1_25CollectiveMainloopFwdSm90ILi2EN4cute5tupleIJNS5_1CILi1EEES8_S8_EEENS6_IJNS7_ILi128EEENS7_ILi96EEENS7_ILi64EEEEEELi256ENS_10bfloat16_tEfNS_4arch4Sm90ELb0ELb0ELb0ELb1ELb1ELb0ELb1ELb1ELb0ELb1ELb1ELb0EEENS1_21CollectiveEpilogueFwdINS6_IJSA_NS7_ILi256EEESB_EEES9_SE_SG_Li256ELb1ELb1ELb1ELb0EEENS1_36VarlenDynamicPersistentTileSchedulerILi128ELi96ELi256ELi128ELb1ELb1ELb1ELb0ELb1ELb1EEEEEEEEEvNT_6ParamsE)
        /*01e8*/ 	.word	0x00000000


	//----- nvinfo : EIATTR_MIN_STACK_SIZE
	.align		4
.L_92:
        /*01ec*/ 	.byte	0x04, 0x12
        /*01ee*/ 	.short	(.L_94 - .L_93)
	.align		4
.L_93:
        /*01f0*/ 	.word	index@(_ZN7cutlass13device_kernelIN5flash11enable_sm90INS1_16FlashAttnFwdSm90INS1_25CollectiveMainloopFwdSm90ILi2EN4cute5tupleIJNS5_1CILi1EEES8_S8_EEENS6_IJNS7_ILi128EEENS7_ILi96EEENS7_ILi64EEEEEELi256ENS_10bfloat16_tEfNS_4arch4Sm90ELb0ELb0ELb0ELb1ELb1ELb1ELb1ELb1ELb0ELb1ELb1ELb0EEENS1_21CollectiveEpilogueFwdINS6_IJSA_NS7_ILi256EEESB_EEES9_SE_SG_Li256ELb1ELb1ELb1ELb0EEENS1_36VarlenDynamicPersistentTileSchedulerILi128ELi96ELi256ELi128ELb1ELb1ELb1ELb0ELb1ELb1EEEEEEEEEvNT_6ParamsE)
        /*01f4*/ 	.word	0x00000000


	//----- nvinfo : EIATTR_MIN_STACK_SIZE
	.align		4
.L_94:
        /*01f8*/ 	.byte	0x04, 0x12
        /*01fa*/ 	.short	(.L_96 - .L_95)
	.align		4
.L_95:
        /*01fc*/ 	.word	index@(_ZN7cutlass13device_kernelIN5flash11enable_sm90INS1_16FlashAttnFwdSm90INS1_25CollectiveMainloopFwdSm90ILi2EN4cute5tupleIJNS5_1CILi1EEES8_S8_EEENS6_IJNS7_ILi128EEENS7_ILi96EEENS7_ILi64EEEEEELi256ENS_10bfloat16_tEfNS_4arch4Sm90ELb0ELb1ELb0ELb0ELb1ELb0ELb0ELb1ELb0ELb1ELb1ELb0EEENS1_21CollectiveEpilogueFwdINS6_IJSA_NS7_ILi256EEESB_EEES9_SE_SG_Li256ELb0ELb1ELb1ELb0EEENS1_19SingleTileSchedulerILb0ELb1ELb1ELi128EEEEEEEEEvNT_6ParamsE)
        /*0200*/ 	.word	0x00000000


	//----- nvinfo : EIATTR_MIN_STACK_SIZE
	.align		4
.L_96:
        /*0204*/ 	.byte	0x04, 0x12
        /*0206*/ 	.short	(.L_98 - .L_97)
	.align		4
.L_97:
        /*0208*/ 	.word	index@(_ZN7cutlass13device_kernelIN5flash11enable_sm90INS1_16FlashAttnFwdSm90INS1_25CollectiveMainloopFwdSm90ILi2EN4cute5tupleIJNS5_1CILi1EEES8_S8_EEENS6_IJNS7_ILi128EEENS7_ILi96EEENS7_ILi64EEEEEELi256ENS_10bfloat16_tEfNS_4arch4Sm90ELb0ELb1ELb0ELb0ELb1ELb0ELb1ELb1ELb0ELb1ELb1ELb0EEENS1_21CollectiveEpilogueFwdINS6_IJSA_NS7_ILi256EEESB_EEES9_SE_SG_Li256ELb0ELb1ELb1ELb0EEENS1_19SingleTileSchedulerILb0ELb1ELb1ELi128EEEEEEEEEvNT_6ParamsE)
        /*020c*/ 	.word	0x00000000


	//----- nvinfo : EIATTR_MIN_STACK_SIZE
	.align		4
.L_98:
        /*0210*/ 	.byte	0x04, 0x12
        /*0212*/ 	.short	(.L_100 - .L_99)
	.align		4
.L_99:
        /*0214*/ 	.word	index@(_ZN7cutlass13device_kernelIN5flash11enable_sm90INS1_16FlashAttnFwdSm90INS1_25CollectiveMainloopFwdSm90ILi2EN4cute5tupleIJNS5_1CILi1EEES8_S8_EEENS6_IJNS7_ILi128EEENS7_ILi96EEENS7_ILi64EEEEEELi256ENS_10bfloat16_tEfNS_4arch4Sm90ELb0ELb1ELb0ELb1ELb1ELb0ELb0ELb1ELb0ELb1ELb1ELb0EEENS1_21CollectiveEpilogueFwdINS6_IJSA_NS7_ILi256EEESB_EEES9_SE_SG_Li256ELb1ELb1ELb1ELb0EEENS1_36VarlenDynamicPersistentTileSchedulerILi128ELi96ELi256ELi128ELb1ELb1ELb1ELb1ELb0ELb1EEEEEEEEEvNT_6ParamsE)
        /*0218*/ 	.word	0x00000000


	//----- nvinfo : EIATTR_MIN_STACK_SIZE
	.align		4
.L_100:
        /*021c*/ 	.byte	0x04, 0x12
        /*021e*/ 	.short	(.L_102 - .L_101)
	.align		4
.L_101:
        /*0220*/ 	.word	index@(_ZN7cutlass13device_kernelIN5flash11enable_sm90INS1_16FlashAttnFwdSm90INS1_25CollectiveMainloopFwdSm90ILi2EN4cute5tupleIJNS5_1CILi1EEES8_S8_EEENS6_IJNS7_ILi128EEENS7_ILi96EEENS7_ILi64EEEEEELi256ENS_10bfloat16_tEfNS_4arch4Sm90ELb0ELb1ELb0ELb1ELb1ELb1ELb0ELb1ELb0ELb1ELb1ELb0EEENS1_21CollectiveEpilogueFwdINS6_IJSA_NS7_ILi256EEESB_EEES9_SE_SG_Li256ELb1ELb1ELb1ELb0EEENS1_36VarlenDynamicPersistentTileSchedulerILi128ELi96ELi256ELi128ELb1ELb1ELb1ELb1ELb0ELb1EEEEEEEEEvNT_6ParamsE)
        /*0224*/ 	.word	0x00000000


	//----- nvinfo : EIATTR_MIN_STACK_SIZE
	.align		4
.L_102:
        /*0228*/ 	.byte	0x04, 0x12
        /*022a*/ 	.short	(.L_104 - .L_103)
	.align		4
.L_103:
        /*022c*/ 	.word	index@(_ZN7cutlass13device_kernelIN5flash11enable_sm90INS1_16FlashAttnFwdSm90INS1_25CollectiveMainloopFwdSm90ILi2EN4cute5tupleIJNS5_1CILi1EEES8_S8_EEENS6_IJNS7_ILi128EEENS7_ILi96EEENS7_ILi64EEEEEELi256ENS_10bfloat16_tEfNS_4arch4Sm90ELb0ELb1ELb0ELb1ELb1ELb0ELb1ELb1ELb0ELb1ELb1ELb0EEENS1_21CollectiveEpilogueFwdINS6_IJSA_NS7_ILi256EEESB_EEES9_SE_SG_Li256ELb1ELb1ELb1ELb0EEENS1_36VarlenDynamicPersistentTileSchedulerILi128ELi96ELi256ELi128ELb1ELb1ELb1ELb1ELb0ELb1EEEEEEEEEvNT_6ParamsE)
        /*0230*/ 	.word	0x00000000


	//----- nvinfo : EIATTR_MIN_STACK_SIZE
	.align		4
.L_104:
        /*0234*/ 	.byte	0x04, 0x12
        /*0236*/ 	.short	(.L_106 - .L_105)
	.align		4
.L_105:
        /*0238*/ 	.word	index@(_ZN7cutlass13device_kernelIN5flash11enable_sm90INS1_16FlashAttnFwdSm90INS1_25CollectiveMainloopFwdSm90ILi2EN4cute5tupleIJNS5_1CILi1EEES8_S8_EEENS6_IJNS7_ILi128EEENS7_ILi96EEENS7_ILi64EEEEEELi256ENS_10bfloat16_tEfNS_4arch4Sm90ELb0ELb1ELb0ELb1ELb1ELb1ELb1ELb1ELb0ELb1ELb1ELb0EEENS1_21CollectiveEpilogueFwdINS6_IJSA_NS7_ILi256EEESB_EEES9_SE_SG_Li256ELb1ELb1ELb1ELb0EEENS1_36VarlenDynamicPersistentTileSchedulerILi128ELi96ELi256ELi128ELb1ELb1ELb1ELb1ELb0ELb1EEEEEEEEEvNT_6ParamsE)
        /*023c*/ 	.word	0x00000000


	//----- nvinfo : EIATTR_MIN_STACK_SIZE
	.align		4
.L_106:
        /*0240*/ 	.byte	0x04, 0x12
        /*0242*/ 	.short	(.L_108 - .L_107)
	.align		4
.L_107:
        /*0244*/ 	.word	index@(_ZN7cutlass13device_kernelIN5flash11enable_sm90INS1_16FlashAttnFwdSm90INS1_25CollectiveMainloopFwdSm90ILi2EN4cute5tupleIJNS5_1CILi1EEES8_S8_EEENS6_IJNS7_ILi128EEENS7_ILi96EEENS7_ILi64EEEEEELi256ENS_10bfloat16_tEfNS_4arch4Sm90ELb1ELb0ELb0ELb0ELb1ELb0ELb0ELb1ELb0ELb1ELb1ELb0EEENS1_21CollectiveEpilogueFwdINS6_IJSA_NS7_ILi256EEESB_EEES9_SE_SG_Li256ELb0ELb1ELb1ELb0EEENS1_19SingleTileSchedulerILb0ELb1ELb1ELi128EEEEEEEEEvNT_6ParamsE)
        /*0248*/ 	.word	0x00000000


	//----- nvinfo : EIATTR_MIN_STACK_SIZE
	.align		4
.L_108:
        /*024c*/ 	.byte	0x04, 0x12
        /*024e*/ 	.short	(.L_110 - .L_109)
	.align		4
.L_109:
        /*0250*/ 	.word	index@(_ZN7cutlass13device_kernelIN5flash11enable_sm90INS1_16FlashAttnFwdSm90INS1_25CollectiveMainloopFwdSm90ILi2EN4cute5tupleIJNS5_1CILi1EEES8_S8_EEENS6_IJNS7_ILi128EEENS7_ILi96EEENS7_ILi64EEEEEELi256ENS_10bfloat16_tEfNS_4arch4Sm90ELb1ELb0ELb0ELb0ELb1ELb0ELb1ELb1ELb0ELb1ELb1ELb0EEENS1_21CollectiveEpilogueFwdINS6_IJSA_NS7_ILi256EEESB_EEES9_SE_SG_Li256ELb0ELb1ELb1ELb0EEENS1_19SingleTileSchedulerILb0ELb1ELb1ELi128EEEEEEEEEvNT_6ParamsE)
        /*0254*/ 	.word	0x00000000


	//----- nvinfo : EIATTR_MIN_STACK_SIZE
	.align		4
.L_110:
        /*0258*/ 	.byte	0x04, 0x12
        /*025a*/ 	.short	(.L_112 - .L_111)
	.align		4
.L_111:
        /*025c*/ 	.word	index@(_ZN7cutlass13device_kernelIN5flash11enable_sm90INS1_16FlashAttnFwdSm90INS1_25CollectiveMainloopFwdSm90ILi2EN4cute5tupleIJNS5_1CILi1EEES8_S8_EEENS6_IJNS7_ILi128EEENS7_ILi96EEENS7_ILi64EEEEEELi256ENS_10bfloat16_tEfNS_4arch4Sm90ELb1ELb0ELb0ELb1ELb1ELb0ELb0ELb1ELb0ELb1ELb1ELb0EEENS1_21CollectiveEpilogueFwdINS6_IJSA_NS7_ILi256EEESB_EEES9_SE_SG_Li256ELb1ELb1ELb1ELb0EEENS1_36VarlenDynamicPersistentTileSchedulerILi128ELi96ELi256ELi128ELb1ELb1ELb1ELb1ELb1ELb1EEEEEEEEEvNT_6ParamsE)
        /*0260*/ 	.word	0x00000000


	//----- nvinfo : EIATTR_MIN_STACK_SIZE
	.align		4
.L_112:
        /*0264*/ 	.byte	0x04, 0x12
        /*0266*/ 	.short	(.L_114 - .L_113)
	.align		4
.L_113:
        /*0268*/ 	.word	index@(_ZN7cutlass13device_kernelIN5flash11enable_sm90INS1_16FlashAttnFwdSm90INS1_25CollectiveMainloopFwdSm90ILi2EN4cute5tupleIJNS5_1CILi1EEES8_S8_EEENS6_IJNS7_ILi128EEENS7_ILi96EEENS7_ILi64EEEEEELi256ENS_10bfloat16_tEfNS_4arch4Sm90ELb1ELb0ELb0ELb1ELb1ELb1ELb0ELb1ELb0ELb1ELb1ELb0EEENS1_21CollectiveEpilogueFwdINS6_IJSA_NS7_ILi256EEESB_EEES9_SE_SG_Li256ELb1ELb1ELb1ELb0EEENS1_36VarlenDynamicPersistentTileSchedulerILi128ELi96ELi256ELi128ELb1ELb1ELb1ELb1ELb1ELb1EEEEEEEEEvNT_6ParamsE)
        /*026c*/ 	.word	0x00000000


	//----- nvinfo : EIATTR_MIN_STACK_SIZE
	.align		4
.L_114:
        /*0270*/ 	.byte	0x04, 0x12
        /*0272*/ 	.short	(.L_116 - .L_115)
	.align		4
.L_115:
        /*0274*/ 	.word	index@(_ZN7cutlass13device_kernelIN5flash11enable_sm90INS1_16FlashAttnFwdSm90INS1_25CollectiveMainloopFwdSm90ILi2EN4cute5tupleIJNS5_1CILi1EEES8_S8_EEENS6_IJNS7_ILi128EEENS7_ILi96EEENS7_ILi64EEEEEELi256ENS_10bfloat16_tEfNS_4arch4Sm90ELb1ELb0ELb0ELb1ELb1ELb0ELb1ELb1ELb0ELb1ELb1ELb0EEENS1_21CollectiveEpilogueFwdINS6_IJSA_NS7_ILi256EEESB_EEES9_SE_SG_Li256ELb1ELb1ELb1ELb0EEENS1_36VarlenDynamicPersistentTileSchedulerILi128ELi96ELi256ELi128ELb1ELb1ELb1ELb1ELb1ELb1EEEEEEEEEvNT_6ParamsE)
        /*0278*/ 	.word	0x00000000


	//----- nvinfo : EIATTR_MIN_STACK_SIZE
	.align		4
.L_116:
        /*027c*/ 	.byte	0x04, 0x12
        /*027e*/ 	.short	(.L_118 - .L_117)
	.align		4
.L_117:
        /*0280*/ 	.word	index@(_ZN7cutlass13device_kernelIN5flash11enable_sm90INS1_16FlashAttnFwdSm90INS1_25CollectiveMainloopFwdSm90ILi2EN4cute5tupleIJNS5_1CILi1EEES8_S8_EEENS6_IJNS7_ILi128EEENS7_ILi96EEENS7_ILi64EEEEEELi256ENS_10bfloat16_tEfNS_4arch4Sm90ELb1ELb0ELb0ELb1ELb1ELb1ELb1ELb1ELb0ELb1ELb1ELb0EEENS1_21CollectiveEpilogueFwdINS6_IJSA_NS7_ILi256EEESB_EEES9_SE_SG_Li256ELb1ELb1ELb1ELb0EEENS1_36VarlenDynamicPersistentTileSchedulerILi128ELi96ELi256ELi128ELb1ELb1ELb1ELb1ELb1ELb1EEEEEEEEEvNT_6ParamsE)
        /*0284*/ 	.word	0x00000000
.L_118:


//--------------------- .nv.compat                --------------------------
	.section	.nv.compat,"",@"SHT_CUDA_COMPAT_INFO"
	.align	4
        /*0000*/ 	.byte	0x02, 0x09, 0x01, 0x00, 0x02, 0x02, 0x01, 0x00, 0x02, 0x05, 0x05, 0x00, 0x03, 0x07, 0x01, 0x01
        /*0010*/ 	.byte	0x02, 0x03, 0x00, 0x00, 0x02, 0x06, 0x01, 0x00, 0x04, 0x0b, 0x08, 0x00, 0x00, 0x00, 0x00, 0x00
        /*0020*/ 	.byte	0x00, 0x00, 0x00, 0x00


//--------------------- .nv.info._ZN7cutlass13device_kernelIN5flash11enable_sm90INS1_16FlashAttnFwdSm90INS1_25CollectiveMainloopFwdSm90ILi2EN4cute5tupleIJNS5_1CILi1EEES8_S8_EEENS6_IJNS7_ILi128EEENS7_ILi96EEENS7_ILi64EEEEEELi256ENS_10bfloat16_tEfNS_4arch4Sm90ELb0ELb0ELb0ELb0ELb1ELb0ELb0ELb1ELb0ELb1ELb1ELb0EEENS1_21CollectiveEpilogueFwdINS6_IJSA_NS7_ILi256EEESB_EEES9_SE_SG_Li256ELb0ELb1ELb1ELb0EEENS1_19SingleTileSchedulerILb0ELb1ELb1ELi128EEEEEEEEEvNT_6ParamsE --------------------------
	.section	.nv.info._ZN7cutlass13device_kernelIN5flash11enable_sm90INS1_16FlashAttnFwdSm90INS1_25CollectiveMainloopFwdSm90ILi2EN4cute5tupleIJNS5_1CILi1EEES8_S8_EEENS6_IJNS7_ILi128EEENS7_ILi96EEENS7_ILi64EEEEEELi256ENS_10bfloat16_tEfNS_4arch4Sm90ELb0ELb0ELb0ELb0ELb1ELb0ELb0ELb1ELb0ELb1ELb1ELb0EEENS1_21CollectiveEpilogueFwdINS6_IJSA_NS7_ILi256EEESB_EEES9_SE_SG_Li256ELb0ELb1ELb1ELb0EEENS1_19SingleTileSchedulerILb0ELb1ELb1ELi128EEEEEEEEEvNT_6ParamsE,"",@"SHT_CUDA_INFO"
	.sectionflags	@""
	.align	4


	//----- nvinfo : EIATTR_CUDA_API_VERSION
	.align		4
        /*0000*/ 	.byte	0x04, 0x37
        /*0002*/ 	.short	(.L_120 - .L_119)
.L_119:
        /*0004*/ 	.word	0x00000082


	//----- nvinfo : EIATTR_KPARAM_INFO
	.align		4
.L_120:
        /*0008*/ 	.byte	0x04, 0x17
        /*000a*/ 	.short	(.L_122 - .L_121)
.L_121:
        /*000c*/ 	.word	0x00000000
        /*0010*/ 	.short	0x0000
        /*0012*/ 	.short	0x0000
        /*0014*/ 	.byte	0x00, 0xf0, 0x01, 0x28


	//----- nvinfo : EIATTR_SPARSE_MMA_MASK
	.align		4
.L_122:
        /*0018*/ 	.byte	0x03, 0x50
        /*001a*/ 	.short	0x0000


	//----- nvinfo : EIATTR_MAXREG_COUNT
	.align		4
        /*001c*/ 	.byte	0x03, 0x1b
        /*001e*/ 	.short	0x00a8


	//----- nvinfo : EIATTR_MERCURY_ISA_VERSION
	.align		4
        /*0020*/ 	.byte	0x03, 0x5f
        /*0022*/ 	.short	0x0101


	//----- nvinfo : EIATTR_VRC_CTA_INIT_COUNT
	.align		4
        /*0024*/ 	.byte	0x02, 0x4a
	.zero		1
	.zero		1


	//----- nvinfo : EIATTR_EXIT_INSTR_OFFSETS
	.align		4
        /*0028*/ 	.byte	0x04, 0x1c
        /*002a*/ 	.short	(.L_124 - .L_123)


	//   ....[0]....
.L_123:
        /*002c*/ 	.word	0x00000010


	//----- nvinfo : EIATTR_MAX_THREADS
	.align		4
.L_124:
        /*0030*/ 	.byte	0x04, 0x05
        /*0032*/ 	.short	(.L_126 - .L_125)
.L_125:
        /*0034*/ 	.word	0x00000180
        /*0038*/ 	.word	0x00000001
        /*003c*/ 	.word	0x00000001


	//----- nvinfo : EIATTR_CBANK_PARAM_SIZE
	.align		4
.L_126:
        /*0040*/ 	.byte	0x03, 0x19
        /*0042*/ 	.short	0x0a00


	//----- nvinfo : EIATTR_PARAM_CBANK
	.align		4
        /*0044*/ 	.byte	0x04, 0x0a
        /*0046*/ 	.short	(.L_128 - .L_127)
	.align		4
.L_127:
        /*0048*/ 	.word	index@(.nv.constant0._ZN7cutlass13device_kernelIN5flash11enable_sm90INS1_16FlashAttnFwdSm90INS1_25CollectiveMainloopFwdSm90ILi2EN4cute5tupleIJNS5_1CILi1EEES8_S8_EEENS6_IJNS7_ILi128EEENS7_ILi96EEENS7_ILi64EEEEEELi256ENS_10bfloat16_tEfNS_4arch4Sm90ELb0ELb0ELb0ELb0ELb1ELb0ELb0ELb1ELb0ELb1ELb1ELb0EEENS1_21CollectiveEpilogueFwdINS6_IJSA_NS7_ILi256EEESB_EEES9_SE_SG_Li256ELb0ELb1ELb1ELb0EEENS1_19SingleTileSchedulerILb0ELb1ELb1ELi128EEEEEEEEEvNT_6ParamsE)
        /*004c*/ 	.short	0x0380
        /*004e*/ 	.short	0x0a00


	//----- nvinfo : EIATTR_SW_WAR
	.align		4
.L_128:
        /*0050*/ 	.byte	0x04, 0x36
        /*0052*/ 	.short	(.L_130 - .L_129)
.L_129:
        /*0054*/ 	.word	0x00000008
.L_130:


//--------------------- .nv.info._ZN7cutlass13device_kernelIN5flash11enable_sm90INS1_16FlashAttnFwdSm90INS1_25CollectiveMainloopFwdSm90ILi2EN4cute5tupleIJNS5_1CILi1EEES8_S8_EEENS6_IJNS7_ILi128EEENS7_ILi96EEENS7_ILi64EEEEEELi256ENS_10bfloat16_tEfNS_4arch4Sm90ELb0ELb0ELb0ELb0ELb1ELb0ELb1ELb1ELb0ELb1ELb1ELb0EEENS1_21CollectiveEpilogueFwdINS6_IJSA_NS7_ILi256EEESB_EEES9_SE_SG_Li256ELb0ELb1ELb1ELb0EEENS1_19SingleTileSchedulerILb0ELb1ELb1ELi128EEEEEEEEEvNT_6ParamsE --------------------------
	.section	.nv.info._ZN7cutlass13device_kernelIN5flash11enable_sm90INS1_16FlashAttnFwdSm90INS1_25CollectiveMainloopFwdSm90ILi2EN4cute5tupleIJNS5_1CILi1EEES8_S8_EEENS6_IJNS7_ILi128EEENS7_ILi96EEENS7_ILi64EEEEEELi256ENS_10bfloat16_tEfNS_4arch4Sm90ELb0ELb0ELb0ELb0ELb1ELb0ELb1ELb1ELb0ELb1ELb1ELb0EEENS1_21CollectiveEpilogueFwdINS6_IJSA_NS7_ILi256EEESB_EEES9_SE_SG_Li256ELb0ELb1ELb1ELb0EEENS1_19SingleTileSchedulerILb0ELb1ELb1ELi128EEEEEEEEEvNT_6ParamsE,"",@"SHT_CUDA_INFO"
	.sectionflags	@""
	.align	4


	//----- nvinfo : EIATTR_CUDA_API_VERSION
	.align		4
        /*0000*/ 	.byte	0x04, 0x37
        /*0002*/ 	.short	(.L_132 - .L_131)
.L_131:
        /*0004*/ 	.word	0x00000082


	//----- nvinfo : EIATTR_KPARAM_INFO
	.align		4
.L_132:
        /*0008*/ 	.byte	0x04, 0x17
        /*000a*/ 	.short	(.L_134 - .L_133)
.L_133:
        /*000c*/ 	.word	0x00000000
        /*0010*/ 	.short	0x0000
        /*0012*/ 	.short	0x0000
        /*0014*/ 	.byte	0x00, 0xf0, 0x01, 0x2c


	//----- nvinfo : EIATTR_SPARSE_MMA_MASK
	.align		4
.L_134:
        /*0018*/ 	.byte	0x03, 0x50
        /*001a*/ 	.short	0x0000


	//----- nvinfo : EIATTR_MAXREG_COUNT
	.align		4
        /*001c*/ 	.byte	0x03, 0x1b
        /*001e*/ 	.short	0x00a8


	//----- nvinfo : EIATTR_MERCURY_ISA_VERSION
	.align		4
        /*0020*/ 	.byte	0x03, 0x5f
        /*0022*/ 	.short	0x0101


	//----- nvinfo : EIATTR_VRC_CTA_INIT_COUNT
	.align		4
        /*0024*/ 	.byte	0x02, 0x4a
	.zero		1
	.zero		1


	//----- nvinfo : EIATTR_EXIT_INSTR_OFFSETS
	.align		4
        /*0028*/ 	.byte	0x04, 0x1c
        /*002a*/ 	.short	(.L_136 - .L_135)


	//   ....[0]....
.L_135:
        /*002c*/ 	.word	0x00000010


	//----- nvinfo : EIATTR_MAX_THREADS
	.align		4
.L_136:
        /*0030*/ 	.byte	0x04, 0x05
        /*0032*/ 	.short	(.L_138 - .L_137)
.L_137:
        /*0034*/ 	.word	0x00000180
        /*0038*/ 	.word	0x00000001
        /*003c*/ 	.word	0x00000001


	//----- nvinfo : EIATTR_CBANK_PARAM_SIZE
	.align		4
.L_138:
        /*0040*/ 	.byte	0x03, 0x19
        /*0042*/ 	.short	0x0b00


	//----- nvinfo : EIATTR_PARAM_CBANK
	.align		4
        /*0044*/ 	.byte	0x04, 0x0a
        /*0046*/ 	.short	(.L_140 - .L_139)
	.align		4
.L_139:
        /*0048*/ 	.word	index@(.nv.constant0._ZN7cutlass13device_kernelIN5flash11enable_sm90INS1_16FlashAttnFwdSm90INS1_25CollectiveMainloopFwdSm90ILi2EN4cute5tupleIJNS5_1CILi1EEES8_S8_EEENS6_IJNS7_ILi128EEENS7_ILi96EEENS7_ILi64EEEEEELi256ENS_10bfloat16_tEfNS_4arch4Sm90ELb0ELb0ELb0ELb0ELb1ELb0ELb1ELb1ELb0ELb1ELb1ELb0EEENS1_21CollectiveEpilogueFwdINS6_IJSA_NS7_ILi256EEESB_EEES9_SE_SG_Li256ELb0ELb1ELb1ELb0EEENS1_19SingleTileSchedulerILb0ELb1ELb1ELi128EEEEEEEEEvNT_6ParamsE)
        /*004c*/ 	.short	0x0380
        /*004e*/ 	.short	0x0b00


	//----- nvinfo : EIATTR_SW_WAR
	.align		4
.L_140:
        /*0050*/ 	.byte	0x04, 0x36
        /*0052*/ 	.short	(.L_142 - .L_141)
.L_141:
        /*0054*/ 	.word	0x00000008
.L_142:


//--------------------- .nv.info._ZN7cutlass13device_kernelIN5flash11enable_sm90INS1_16FlashAttnFwdSm90INS1_25CollectiveMainloopFwdSm90ILi2EN4cute5tupleIJNS5_1CILi1EEES8_S8_EEENS6_IJNS7_ILi128EEENS7_ILi96EEENS7_ILi64EEEEEELi256ENS_10bfloat16_tEfNS_4arch4Sm90ELb0ELb0ELb0ELb1ELb1ELb0ELb0ELb1ELb0ELb1ELb1ELb0EEENS1_21CollectiveEpilogueFwdINS6_IJSA_NS7_ILi256EEESB_EEES9_SE_SG_Li256ELb1ELb1ELb1ELb0EEENS1_36VarlenDynamicPersistentTileSchedulerILi128ELi96ELi256ELi128ELb1ELb1ELb1ELb0ELb1ELb1EEEEEEEEEvNT_6ParamsE --------------------------
	.section	.nv.info._ZN7cutlass13device_kernelIN5flash11enable_sm90INS1_16FlashAttnFwdSm90INS1_25CollectiveMainloopFwdSm90ILi2EN4cute5tupleIJNS5_1CILi1EEES8_S8_EEENS6_IJNS7_ILi128EEENS7_ILi96EEENS7_ILi64EEEEEELi256ENS_10bfloat16_tEfNS_4arch4Sm90ELb0ELb0ELb0ELb1ELb1ELb0ELb0ELb1ELb0ELb1ELb1ELb0EEENS1_21CollectiveEpilogueFwdINS6_IJSA_NS7_ILi256EEESB_EEES9_SE_SG_Li256ELb1ELb1ELb1ELb0EEENS1_36VarlenDynamicPersistentTileSchedulerILi128ELi96ELi256ELi128ELb1ELb1ELb1ELb0ELb1ELb1EEEEEEEEEvNT_6ParamsE,"",@"SHT_CUDA_INFO"
	.sectionflags	@""
	.align	4


	//----- nvinfo : EIATTR_CUDA_API_VERSION
	.align		4
        /*0000*/ 	.byte	0x04, 0x37
        /*0002*/ 	.short	(.L_144 - .L_143)
.L_143:
        /*0004*/ 	.word	0x00000082


	//----- nvinfo : EIATTR_KPARAM_INFO
	.align		4
.L_144:
        /*0008*/ 	.byte	0x04, 0x17
        /*000a*/ 	.short	(.L_146 - .L_145)
.L_145:
        /*000c*/ 	.word	0x00000000
        /*0010*/ 	.short	0x0000
        /*0012*/ 	.short	0x0000
        /*0014*/ 	.byte	0x00, 0xf0, 0x01, 0x2a


	//----- nvinfo : EIATTR_SPARSE_MMA_MASK
	.align		4
.L_146:
        /*0018*/ 	.byte	0x03, 0x50
        /*001a*/ 	.short	0x0000


	//----- nvinfo : EIATTR_MAXREG_COUNT
	.align		4
        /*001c*/ 	.byte	0x03, 0x1b
        /*001e*/ 	.short	0x00a8


	//----- nvinfo : EIATTR_MERCURY_ISA_VERSION
	.align		4
        /*0020*/ 	.byte	0x03, 0x5f
        /*0022*/ 	.short	0x0101


	//----- nvinfo : EIATTR_VRC_CTA_INIT_COUNT
	.align		4
        /*0024*/ 	.byte	0x02, 0x4a
	.zero		1
	.zero		1


	//----- nvinfo : EIATTR_EXIT_INSTR_OFFSETS
	.align		4
        /*0028*/ 	.byte	0x04, 0x1c
        /*002a*/ 	.short	(.L_148 - .L_147)


	//   ....[0]....
.L_147:
        /*002c*/ 	.word	0x00000010


	//----- nvinfo : EIATTR_MAX_THREADS
	.align		4
.L_148:
        /*0030*/ 	.byte	0x04, 0x05
        /*0032*/ 	.short	(.L_150 - .L_149)
.L_149:
        /*0034*/ 	.word	0x00000180
        /*0038*/ 	.word	0x00000001
        /*003c*/ 	.word	0x00000001


	//----- nvinfo : EIATTR_CBANK_PARAM_SIZE
	.align		4
.L_150:
        /*0040*/ 	.byte	0x03, 0x19
        /*0042*/ 	.short	0x0a80


	//----- nvinfo : EIATTR_PARAM_CBANK
	.align		4
        /*0044*/ 	.byte	0x04, 0x0a
        /*0046*/ 	.short	(.L_152 - .L_151)
	.align		4
.L_151:
        /*0048*/ 	.word	index@(.nv.constant0._ZN7cutlass13device_kernelIN5flash11enable_sm90INS1_16FlashAttnFwdSm90INS1_25CollectiveMainloopFwdSm90ILi2EN4cute5tupleIJNS5_1CILi1EEES8_S8_EEENS6_IJNS7_ILi128EEENS7_ILi96EEENS7_ILi64EEEEEELi256ENS_10bfloat16_tEfNS_4arch4Sm90ELb0ELb0ELb0ELb1ELb1ELb0ELb0ELb1ELb0ELb1ELb1ELb0EEENS1_21CollectiveEpilogueFwdINS6_IJSA_NS7_ILi256EEESB_EEES9_SE_SG_Li256ELb1ELb1ELb1ELb0EEENS1_36VarlenDynamicPersistentTileSchedulerILi128ELi96ELi256ELi128ELb1ELb1ELb1ELb0ELb1ELb1EEEEEEEEEvNT_6ParamsE)
        /*004c*/ 	.short	0x0380
        /*004e*/ 	.short	0x0a80


	//----- nvinfo : EIATTR_SW_WAR
	.align		4
.L_152:
        /*0050*/ 	.byte	0x04, 0x36
        /*0052*/ 	.short	(.L_154 - .L_153)
.L_153:
        /*0054*/ 	.word	0x00000008
.L_154:


//--------------------- .nv.info._ZN7cutlass13device_kernelIN5flash11enable_sm90INS1_16FlashAttnFwdSm90INS1_25CollectiveMainloopFwdSm90ILi2EN4cute5tupleIJNS5_1CILi1EEES8_S8_EEENS6_IJNS7_ILi128EEENS7_ILi96EEENS7_ILi64EEEEEELi256ENS_10bfloat16_tEfNS_4arch4Sm90ELb0ELb0ELb0ELb1ELb1ELb1ELb0ELb1ELb0ELb1ELb1ELb0EEENS1_21CollectiveEpilogueFwdINS6_IJSA_NS7_ILi256EEESB_EEES9_SE_SG_Li256ELb1ELb1ELb1ELb0EEENS1_36VarlenDynamicPersistentTileSchedulerILi128ELi96ELi256ELi128ELb1ELb1ELb1ELb0ELb1ELb1EEEEEEEEEvNT_6ParamsE --------------------------
	.section	.nv.info._ZN7cutlass13device_kernelIN5flash11enable_sm90INS1_16FlashAttnFwdSm90INS1_25CollectiveMainloopFwdSm90ILi2EN4cute5tupleIJNS5_1CILi1EEES8_S8_EEENS6_IJNS7_ILi128EEENS7_ILi96EEENS7_ILi64EEEEEELi256ENS_10bfloat16_tEfNS_4arch4Sm90ELb0ELb0ELb0ELb1ELb1ELb1ELb0ELb1ELb0ELb1ELb1ELb0EEENS1_21CollectiveEpilogueFwdINS6_IJSA_NS7_ILi256EEESB_EEES9_SE_SG_Li256ELb1ELb1ELb1ELb0EEENS1_36VarlenDynamicPersistentTileSchedulerILi128ELi96ELi256ELi128ELb1ELb1ELb1ELb0ELb1ELb1EEEEEEEEEvNT_6ParamsE,"",@"SHT_CUDA_INFO"
	.sectionflags	@""
	.align	4


	//----- nvinfo : EIATTR_CUDA_API_VERSION
	.align		4
        /*0000*/ 	.byte	0x04, 0x37
        /*0002*/ 	.short	(.L_156 - .L_155)
.L_155:
        /*0004*/ 	.word	0x00000082


	//----- nvinfo : EIATTR_KPARAM_INFO
	.align		4
.L_156:
        /*0008*/ 	.byte	0x04, 0x17
        /*000a*/ 	.short	(.L_158 - .L_157)
.L_157:
        /*000c*/ 	.word	0x00000000
        /*0010*/ 	.short	0x0000
        /*0012*/ 	.short	0x0000
        /*0014*/ 	.byte	0x00, 0xf0, 0x01, 0x2a


	//----- nvinfo : EIATTR_SPARSE_MMA_MASK
	.align		4
.L_158:
        /*0018*/ 	.byte	0x03, 0x50
        /*001a*/ 	.short	0x0000


	//----- nvinfo : EIATTR_MAXREG_COUNT
	.align		4
        /*001c*/ 	.byte	0x03, 0x1b
        /*001e*/ 	.short	0x00a8


	//----- nvinfo : EIATTR_MERCURY_ISA_VERSION
	.align		4
        /*0020*/ 	.byte	0x03, 0x5f
        /*0022*/ 	.short	0x0101


	//----- nvinfo : EIATTR_VRC_CTA_INIT_COUNT
	.align		4
        /*0024*/ 	.byte	0x02, 0x4a
	.zero		1
	.zero		1


	//----- nvinfo : EIATTR_EXIT_INSTR_OFFSETS
	.align		4
        /*0028*/ 	.byte	0x04, 0x1c
        /*002a*/ 	.short	(.L_160 - .L_159)


	//   ....[0]....
.L_159:
        /*002c*/ 	.word	0x00000010


	//----- nvinfo : EIATTR_MAX_THREADS
	.align		4
.L_160:
        /*0030*/ 	.byte	0x04, 0x05
        /*0032*/ 	.short	(.L_162 - .L_161)
.L_161:
        /*0034*/ 	.word	0x00000180
        /*0038*/ 	.word	0x00000001
        /*003c*/ 	.word	0x00000001


	//----- nvinfo : EIATTR_CBANK_PARAM_SIZE
	.align		4
.L_162:
        /*0040*/ 	.byte	0x03, 0x19
        /*0042*/ 	.short	0x0a80


	//----- nvinfo : EIATTR_PARAM_CBANK
	.align		4
        /*0044*/ 	.byte	0x04, 0x0a
        /*0046*/ 	.short	(.L_164 - .L_163)
	.align		4
.L_163:
        /*0048*/ 	.word	index@(.nv.constant0._ZN7cutlass13device_kernelIN5flash11enable_sm90INS1_16FlashAttnFwdSm90INS1_25CollectiveMainloopFwdSm90ILi2EN4cute5tupleIJNS5_1CILi1EEES8_S8_EEENS6_IJNS7_ILi128EEENS7_ILi96EEENS7_ILi64EEEEEELi256ENS_10bfloat16_tEfNS_4arch4Sm90ELb0ELb0ELb0ELb1ELb1ELb1ELb0ELb1ELb0ELb1ELb1ELb0EEENS1_21CollectiveEpilogueFwdINS6_IJSA_NS7_ILi256EEESB_EEES9_SE_SG_Li256ELb1ELb1ELb1ELb0EEENS1_36VarlenDynamicPersistentTileSchedulerILi128ELi96ELi256ELi128ELb1ELb1ELb1ELb0ELb1ELb1EEEEEEEEEvNT_6ParamsE)
        /*004c*/ 	.short	0x0380
        /*004e*/ 	.short	0x0a80


	//----- nvinfo : EIATTR_SW_WAR
	.align		4
.L_164:
        /*0050*/ 	.byte	0x04, 0x36
        /*0052*/ 	.short	(.L_166 - .L_165)
.L_165:
        /*0054*/ 	.word	0x00000008
.L_166:


//--------------------- .nv.info._ZN7cutlass13device_kernelIN5flash11enable_sm90INS1_16FlashAttnFwdSm90INS1_25CollectiveMainloopFwdSm90ILi2EN4cute5tupleIJNS5_1CILi1EEES8_S8_EEENS6_IJNS7_ILi128EEENS7_ILi96EEENS7_ILi64EEEEEELi256ENS_10bfloat16_tEfNS_4arch4Sm90ELb0ELb0ELb0ELb1ELb1ELb0ELb1ELb1ELb0ELb1ELb1ELb0EEENS1_21CollectiveEpilogueFwdINS6_IJSA_NS7_ILi256EEESB_EEES9_SE_SG_Li256ELb1ELb1ELb1ELb0EEENS1_36VarlenDynamicPersistentTileSchedulerILi128ELi96ELi256ELi128ELb1ELb1ELb1ELb0ELb1ELb1EEEEEEEEEvNT_6ParamsE --------------------------
	.section	.nv.info._ZN7cutlass13device_kernelIN5flash11enable_sm90INS1_16FlashAttnFwdSm90INS1_25CollectiveMainloopFwdSm90ILi2EN4cute5tupleIJNS5_1CILi1EEES8_S8_EEENS6_IJNS7_ILi128EEENS7_ILi96EEENS7_ILi64EEEEEELi256ENS_10bfloat16_tEfNS_4arch4Sm90ELb0ELb0ELb0ELb1ELb1ELb0ELb1ELb1ELb0ELb1ELb1ELb0EEENS1_21CollectiveEpilogueFwdINS6_IJSA_NS7_ILi256EEESB_EEES9_SE_SG_Li256ELb1ELb1ELb1ELb0EEENS1_36VarlenDynamicPersistentTileSchedulerILi128ELi96ELi256ELi128ELb1ELb1ELb1ELb0ELb1ELb1EEEEEEEEEvNT_6ParamsE,"",@"SHT_CUDA_INFO"
	.sectionflags	@""
	.align	4


	//----- nvinfo : EIATTR_CUDA_API_VERSION
	.align		4
        /*0000*/ 	.byte	0x04, 0x37
        /*0002*/ 	.short	(.L_168 - .L_167)
.L_167:
        /*0004*/ 	.word	0x00000082


	//----- nvinfo : EIATTR_KPARAM_INFO
	.align		4
.L_168:
        /*0008*/ 	.byte	0x04, 0x17
        /*000a*/ 	.short	(.L_170 - .L_169)
.L_169:
        /*000c*/ 	.word	0x00000000
        /*0010*/ 	.short	0x0000
        /*0012*/ 	.short	0x0000
        /*0014*/ 	.byte	0x00, 0xf0, 0x01, 0x2e


	//----- nvinfo : EIATTR_SPARSE_MMA_MASK
	.align		4
.L_170:
        /*0018*/ 	.byte	0x03, 0x50
        /*001a*/ 	.short	0x0000


	//----- nvinfo : EIATTR_MAXREG_COUNT
	.align		4
        /*001c*/ 	.byte	0x03, 0x1b
        /*001e*/ 	.short	0x00a8


	//----- nvinfo : EIATTR_MERCURY_ISA_VERSION
	.align		4
        /*0020*/ 	.byte	0x03, 0x5f
        /*0022*/ 	.short	0x0101


	//----- nvinfo : EIATTR_VRC_CTA_INIT_COUNT
	.align		4
        /*0024*/ 	.byte	0x02, 0x4a
	.zero		1
	.zero		1


	//----- nvinfo : EIATTR_EXIT_INSTR_OFFSETS
	.align		4
        /*0028*/ 	.byte	0x04, 0x1c
        /*002a*/ 	.short	(.L_172 - .L_171)


	//   ....[0]....
.L_171:
        /*002c*/ 	.word	0x00000010


	//----- nvinfo : EIATTR_MAX_THREADS
	.align		4
.L_172:
        /*0030*/ 	.byte	0x04, 0x05
        /*0032*/ 	.short	(.L_174 - .L_173)
.L_173:
        /*0034*/ 	.word	0x00000180
        /*0038*/ 	.word	0x00000001
        /*003c*/ 	.word	0x00000001


	//----- nvinfo : EIATTR_CBANK_PARAM_SIZE
	.align		4
.L_174:
        /*0040*/ 	.byte	0x03, 0x19
        /*0042*/ 	.short	0x0b80


	//----- nvinfo : EIATTR_PARAM_CBANK
	.align		4
        /*0044*/ 	.byte	0x04, 0x0a
        /*0046*/ 	.short	(.L_176 - .L_175)
	.align		4
.L_175:
        /*0048*/ 	.word	index@(.nv.constant0._ZN7cutlass13device_kernelIN5flash11enable_sm90INS1_16FlashAttnFwdSm90INS1_25CollectiveMainloopFwdSm90ILi2EN4cute5tupleIJNS5_1CILi1EEES8_S8_EEENS6_IJNS7_ILi128EEENS7_ILi96EEENS7_ILi64EEEEEELi256ENS_10bfloat16_tEfNS_4arch4Sm90ELb0ELb0ELb0ELb1ELb1ELb0ELb1ELb1ELb0ELb1ELb1ELb0EEENS1_21CollectiveEpilogueFwdINS6_IJSA_NS7_ILi256EEESB_EEES9_SE_SG_Li256ELb1ELb1ELb1ELb0EEENS1_36VarlenDynamicPersistentTileSchedulerILi128ELi96ELi256ELi128ELb1ELb1ELb1ELb0ELb1ELb1EEEEEEEEEvNT_6ParamsE)
        /*004c*/ 	.short	0x0380
        /*004e*/ 	.short	0x0b80


	//----- nvinfo : EIATTR_SW_WAR
	.align		4
.L_176:
        /*0050*/ 	.byte	0x04, 0x36
        /*0052*/ 	.short	(.L_178 - .L_177)
.L_177:
        /*0054*/ 	.word	0x00000008
.L_178:


//--------------------- .nv.info._ZN7cutlass13device_kernelIN5flash11enable_sm90INS1_16FlashAttnFwdSm90INS1_25CollectiveMainloopFwdSm90ILi2EN4cute5tupleIJNS5_1CILi1EEES8_S8_EEENS6_IJNS7_ILi128EEENS7_ILi96EEENS7_ILi64EEEEEELi256ENS_10bfloat16_tEfNS_4arch4Sm90ELb0ELb0ELb0ELb1ELb1ELb1ELb1ELb1ELb0ELb1ELb1ELb0EEENS1_21CollectiveEpilogueFwdINS6_IJSA_NS7_ILi256EEESB_EEES9_SE_SG_Li256ELb1ELb1ELb1ELb0EEENS1_36VarlenDynamicPersistentTileSchedulerILi128ELi96ELi256ELi128ELb1ELb1ELb1ELb0ELb1ELb1EEEEEEEEEvNT_6ParamsE --------------------------
	.section	.nv.info._ZN7cutlass13device_kernelIN5flash11enable_sm90INS1_16FlashAttnFwdSm90INS1_25CollectiveMainloopFwdSm90ILi2EN4cute5tupleIJNS5_1CILi1EEES8_S8_EEENS6_IJNS7_ILi128EEENS7_ILi96EEENS7_ILi64EEEEEELi256ENS_10bfloat16_tEfNS_4arch4Sm90ELb0ELb0ELb0ELb1ELb1ELb1ELb1ELb1ELb0ELb1ELb1ELb0EEENS1_21CollectiveEpilogueFwdINS6_IJSA_NS7_ILi256EEESB_EEES9_SE_SG_Li256ELb1ELb1ELb1ELb0EEENS1_36VarlenDynamicPersistentTileSchedulerILi128ELi96ELi256ELi128ELb1ELb1ELb1ELb0ELb1ELb1EEEEEEEEEvNT_6ParamsE,"",@"SHT_CUDA_INFO"
	.sectionflags	@""
	.align	4


	//----- nvinfo : EIATTR_CUDA_API_VERSION
	.align		4
        /*0000*/ 	.byte	0x04, 0x37
        /*0002*/ 	.short	(.L_180 - .L_179)
.L_179:
        /*0004*/ 	.word	0x00000082


	//----- nvinfo : EIATTR_KPARAM_INFO
	.align		4
.L_180:
        /*0008*/ 	.byte	0x04, 0x17
        /*000a*/ 	.short	(.L_182 - .L_181)
.L_181:
        /*000c*/ 	.word	0x00000000
        /*0010*/ 	.short	0x0000
        /*0012*/ 	.short	0x0000
        /*0014*/ 	.byte	0x00, 0xf0, 0x01, 0x2e


	//----- nvinfo : EIATTR_SPARSE_MMA_MASK
	.align		4
.L_182:
        /*0018*/ 	.byte	0x03, 0x50
        /*001a*/ 	.short	0x0000


	//----- nvinfo : EIATTR_MAXREG_COUNT
	.align		4
        /*001c*/ 	.byte	0x03, 0x1b
        /*001e*/ 	.short	0x00a8


	//----- nvinfo : EIATTR_MERCURY_ISA_VERSION
	.align		4
        /*0020*/ 	.byte	0x03, 0x5f
        /*0022*/ 	.short	0x0101


	//----- nvinfo : EIATTR_VRC_CTA_INIT_COUNT
	.align		4
        /*0024*/ 	.byte	0x02, 0x4a
	.zero		1
	.zero		1


	//----- nvinfo : EIATTR_EXIT_INSTR_OFFSETS
	.align		4
        /*0028*/ 	.byte	0x04, 0x1c
        /*002a*/ 	.short	(.L_184 - .L_183)


	//   ....[0]....
.L_183:
        /*002c*/ 	.word	0x00000010


	//----- nvinfo : EIATTR_MAX_THREADS
	.align		4
.L_184:
        /*0030*/ 	.byte	0x04, 0x05
        /*0032*/ 	.short	(.L_186 - .L_185)
.L_185:
        /*0034*/ 	.word	0x00000180
        /*0038*/ 	.word	0x00000001
        /*003c*/ 	.word	0x00000001


	//----- nvinfo : EIATTR_CBANK_PARAM_SIZE
	.align		4
.L_186:
        /*0040*/ 	.byte	0x03, 0x19
        /*0042*/ 	.short	0x0b80


	//----- nvinfo : EIATTR_PARAM_CBANK
	.align		4
        /*0044*/ 	.byte	0x04, 0x0a
        /*0046*/ 	.short	(.L_188 - .L_187)
	.align		4
.L_187:
        /*0048*/ 	.word	index@(.nv.constant0._ZN7cutlass13device_kernelIN5flash11enable_sm90INS1_16FlashAttnFwdSm90INS1_25CollectiveMainloopFwdSm90ILi2EN4cute5tupleIJNS5_1CILi1EEES8_S8_EEENS6_IJNS7_ILi128EEENS7_ILi96EEENS7_ILi64EEEEEELi256ENS_10bfloat16_tEfNS_4arch4Sm90ELb0ELb0ELb0ELb1ELb1ELb1ELb1ELb1ELb0ELb1ELb1ELb0EEENS1_21CollectiveEpilogueFwdINS6_IJSA_NS7_ILi256EEESB_EEES9_SE_SG_Li256ELb1ELb1ELb1ELb0EEENS1_36VarlenDynamicPersistentTileSchedulerILi128ELi96ELi256ELi128ELb1ELb1ELb1ELb0ELb1ELb1EEEEEEEEEvNT_6ParamsE)
        /*004c*/ 	.short	0x0380
        /*004e*/ 	.short	0x0b80


	//----- nvinfo : EIATTR_SW_WAR
	.align		4
.L_188:
        /*0050*/ 	.byte	0x04, 0x36
        /*0052*/ 	.short	(.L_190 - .L_189)
.L_189:
        /*0054*/ 	.word	0x00000008
.L_190:


//--------------------- .nv.info._ZN7cutlass13device_kernelIN5flash11enable_sm90INS1_16FlashAttnFwdSm90INS1_25CollectiveMainloopFwdSm90ILi2EN4cute5tupleIJNS5_1CILi1EEES8_S8_EEENS6_IJNS7_ILi128EEENS7_ILi96EEENS7_ILi64EEEEEELi256ENS_10bfloat16_tEfNS_4arch4Sm90ELb0ELb1ELb0ELb0ELb1ELb0ELb0ELb1ELb0ELb1ELb1ELb0EEENS1_21CollectiveEpilogueFwdINS6_IJSA_NS7_ILi256EEESB_EEES9_SE_SG_Li256ELb0ELb1ELb1ELb0EEENS1_19SingleTileSchedulerILb0ELb1ELb1ELi128EEEEEEEEEvNT_6ParamsE --------------------------
	.section	.nv.info._ZN7cutlass13device_kernelIN5flash11enable_sm90INS1_16FlashAttnFwdSm90INS1_25CollectiveMainloopFwdSm90ILi2EN4cute5tupleIJNS5_1CILi1EEES8_S8_EEENS6_IJNS7_ILi128EEENS7_ILi96EEENS7_ILi64EEEEEELi256ENS_10bfloat16_tEfNS_4arch4Sm90ELb0ELb1ELb0ELb0ELb1ELb0ELb0ELb1ELb0ELb1ELb1ELb0EEENS1_21CollectiveEpilogueFwdINS6_IJSA_NS7_ILi256EEESB_EEES9_SE_SG_Li256ELb0ELb1ELb1ELb0EEENS1_19SingleTileSchedulerILb0ELb1ELb1ELi128EEEEEEEEEvNT_6ParamsE,"",@"SHT_CUDA_INFO"
	.sectionflags	@""
	.align	4


	//----- nvinfo : EIATTR_CUDA_API_VERSION
	.align		4
        /*0000*/ 	.byte	0x04, 0x37
        /*0002*/ 	.short	(.L_192 - .L_191)
.L_191:
        /*0004*/ 	.word	0x00000082


	//----- nvinfo : EIATTR_KPARAM_INFO
	.align		4
.L_192:
        /*0008*/ 	.byte	0x04, 0x17
        /*000a*/ 	.short	(.L_194 - .L_193)
.L_193:
        /*000c*/ 	.word	0x00000000
        /*0010*/ 	.short	0x0000
        /*0012*/ 	.short	0x0000
        /*0014*/ 	.byte	0x00, 0xf0, 0x01, 0x28


	//----- nvinfo : EIATTR_SPARSE_MMA_MASK
	.align		4
.L_194:
        /*0018*/ 	.byte	0x03, 0x50
        /*001a*/ 	.short	0x0000


	//----- nvinfo : EIATTR_MAXREG_COUNT
	.align		4
        /*001c*/ 	.byte	0x03, 0x1b
        /*001e*/ 	.short	0x00a8


	//----- nvinfo : EIATTR_MERCURY_ISA_VERSION
	.align		4
        /*0020*/ 	.byte	0x03, 0x5f
        /*0022*/ 	.short	0x0101


	//----- nvinfo : EIATTR_VRC_CTA_INIT_COUNT
	.align		4
        /*0024*/ 	.byte	0x02, 0x4a
	.zero		1
	.zero		1


	//----- nvinfo : EIATTR_EXIT_INSTR_OFFSETS
	.align		4
        /*0028*/ 	.byte	0x04, 0x1c
        /*002a*/ 	.short	(.L_196 - .L_195)


	//   ....[0]....
.L_195:
        /*002c*/ 	.word	0x00000010


	//----- nvinfo : EIATTR_MAX_THREADS
	.align		4
.L_196:
        /*0030*/ 	.byte	0x04, 0x05
        /*0032*/ 	.short	(.L_198 - .L_197)
.L_197:
        /*0034*/ 	.word	0x00000180
        /*0038*/ 	.word	0x00000001
        /*003c*/ 	.word	0x00000001


	//----- nvinfo : EIATTR_CBANK_PARAM_SIZE
	.align		4
.L_198:
        /*0040*/ 	.byte	0x03, 0x19
        /*0042*/ 	.short	0x0a00


	//----- nvinfo : EIATTR_PARAM_CBANK
	.align		4
        /*0044*/ 	.byte	0x04, 0x0a
        /*0046*/ 	.short	(.L_200 - .L_199)
	.align		4
.L_199:
        /*0048*/ 	.word	index@(.nv.constant0._ZN7cutlass13device_kernelIN5flash11enable_sm90INS1_16FlashAttnFwdSm90INS1_25CollectiveMainloopFwdSm90ILi2EN4cute5tupleIJNS5_1CILi1EEES8_S8_EEENS6_IJNS7_ILi128EEENS7_ILi96EEENS7_ILi64EEEEEELi256ENS_10bfloat16_tEfNS_4arch4Sm90ELb0ELb1ELb0ELb0ELb1ELb0ELb0ELb1ELb0ELb1ELb1ELb0EEENS1_21CollectiveEpilogueFwdINS6_IJSA_NS7_ILi256EEESB_EEES9_SE_SG_Li256ELb0ELb1ELb1ELb0EEENS1_19SingleTileSchedulerILb0ELb1ELb1ELi128EEEEEEEEEvNT_6ParamsE)
        /*004c*/ 	.short	0x0380
        /*004e*/ 	.short	0x0a00


	//----- nvinfo : EIATTR_SW_WAR
	.align		4
.L_200:
        /*0050*/ 	.byte	0x04, 0x36
        /*0052*/ 	.short	(.L_202 - .L_201)
.L_201:
        /*0054*/ 	.word	0x00000008
.L_202:


//--------------------- .nv.info._ZN7cutlass13device_kernelIN5flash11enable_sm90INS1_16FlashAttnFwdSm90INS1_25CollectiveMainloopFwdSm90ILi2EN4cute5tupleIJNS5_1CILi1EEES8_S8_EEENS6_IJNS7_ILi128EEENS7_ILi96EEENS7_ILi64EEEEEELi256ENS_10bfloat16_tEfNS_4arch4Sm90ELb0ELb1ELb0ELb0ELb1ELb0ELb1ELb1ELb0ELb1ELb1ELb0EEENS1_21CollectiveEpilogueFwdINS6_IJSA_NS7_ILi256EEESB_EEES9_SE_SG_Li256ELb0ELb1ELb1ELb0EEENS1_19SingleTileSchedulerILb0ELb1ELb1ELi128EEEEEEEEEvNT_6ParamsE --------------------------
	.section	.nv.info._ZN7cutlass13device_kernelIN5flash11enable_sm90INS1_16FlashAttnFwdSm90INS1_25CollectiveMainloopFwdSm90ILi2EN4cute5tupleIJNS5_1CILi1EEES8_S8_EEENS6_IJNS7_ILi128EEENS7_ILi96EEENS7_ILi64EEEEEELi256ENS_10bfloat16_tEfNS_4arch4Sm90ELb0ELb1ELb0ELb0ELb1ELb0ELb1ELb1ELb0ELb1ELb1ELb0EEENS1_21CollectiveEpilogueFwdINS6_IJSA_NS7_ILi256EEESB_EEES9_SE_SG_Li256ELb0ELb1ELb1ELb0EEENS1_19SingleTileSchedulerILb0ELb1ELb1ELi128EEEEEEEEEvNT_6ParamsE,"",@"SHT_CUDA_INFO"
	.sectionflags	@""
	.align	4


	//----- nvinfo : EIATTR_CUDA_API_VERSION
	.align		4
        /*0000*/ 	.byte	0x04, 0x37
        /*0002*/ 	.short	(.L_204 - .L_203)
.L_203:
        /*0004*/ 	.word	0x00000082


	//----- nvinfo : EIATTR_KPARAM_INFO
	.align		4
.L_204:
        /*0008*/ 	.byte	0x04, 0x17
        /*000a*/ 	.short	(.L_206 - .L_205)
.L_205:
        /*000c*/ 	.word	0x00000000
        /*0010*/ 	.short	0x0000
        /*0012*/ 	.short	0x0000
        /*0014*/ 	.byte	0x00, 0xf0, 0x01, 0x2c


	//----- nvinfo : EIATTR_SPARSE_MMA_MASK
	.align		4
.L_206:
        /*0018*/ 	.byte	0x03, 0x50
        /*001a*/ 	.short	0x0000


	//----- nvinfo : EIATTR_MAXREG_COUNT
	.align		4
        /*001c*/ 	.byte	0x03, 0x1b
        /*001e*/ 	.short	0x00a8


	//----- nvinfo : EIATTR_MERCURY_ISA_VERSION
	.align		4
        /*0020*/ 	.byte	0x03, 0x5f
        /*0022*/ 	.short	0x0101


	//----- nvinfo : EIATTR_VRC_CTA_INIT_COUNT
	.align		4
        /*0024*/ 	.byte	0x02, 0x4a
	.zero		1
	.zero		1


	//----- nvinfo : EIATTR_EXIT_INSTR_OFFSETS
	.align		4
        /*0028*/ 	.byte	0x04, 0x1c
        /*002a*/ 	.short	(.L_208 - .L_207)


	//   ....[0]....
.L_207:
        /*002c*/ 	.word	0x00000010


	//----- nvinfo : EIATTR_MAX_THREADS
	.align		4
.L_208:
        /*0030*/ 	.byte	0x04, 0x05
        /*0032*/ 	.short	(.L_210 - .L_209)
.L_209:
        /*0034*/ 	.word	0x00000180
        /*0038*/ 	.word	0x00000001
        /*003c*/ 	.word	0x00000001


	//----- nvinfo : EIATTR_CBANK_PARAM_SIZE
	.align		4
.L_210:
        /*0040*/ 	.byte	0x03, 0x19
        /*0042*/ 	.short	0x0b00


	//----- nvinfo : EIATTR_PARAM_CBANK
	.align		4
        /*0044*/ 	.byte	0x04, 0x0a
        /*0046*/ 	.short	(.L_212 - .L_211)
	.align		4
.L_211:
        /*0048*/ 	.word	index@(.nv.constant0._ZN7cutlass13device_kernelIN5flash11enable_sm90INS1_16FlashAttnFwdSm90INS1_25CollectiveMainloopFwdSm90ILi2EN4cute5tupleIJNS5_1CILi1EEES8_S8_EEENS6_IJNS7_ILi128EEENS7_ILi96EEENS7_ILi64EEEEEELi256ENS_10bfloat16_tEfNS_4arch4Sm90ELb0ELb1ELb0ELb0ELb1ELb0ELb1ELb1ELb0ELb1ELb1ELb0EEENS1_21CollectiveEpilogueFwdINS6_IJSA_NS7_ILi256EEESB_EEES9_SE_SG_Li256ELb0ELb1ELb1ELb0EEENS1_19SingleTileSchedulerILb0ELb1ELb1ELi128EEEEEEEEEvNT_6ParamsE)
        /*004c*/ 	.short	0x0380
        /*004e*/ 	.short	0x0b00


	//----- nvinfo : EIATTR_SW_WAR
	.align		4
.L_212:
        /*0050*/ 	.byte	0x04, 0x36
        /*0052*/ 	.short	(.L_214 - .L_213)
.L_213:
        /*0054*/ 	.word	0x00000008
.L_214:


//--------------------- .nv.info._ZN7cutlass13device_kernelIN5flash11enable_sm90INS1_16FlashAttnFwdSm90INS1_25CollectiveMainloopFwdSm90ILi2EN4cute5tupleIJNS5_1CILi1EEES8_S8_EEENS6_IJNS7_ILi128EEENS7_ILi96EEENS7_ILi64EEEEEELi256ENS_10bfloat16_tEfNS_4arch4Sm90ELb0ELb1ELb0ELb1ELb1ELb0ELb0ELb1ELb0ELb1ELb1ELb0EEENS1_21CollectiveEpilogueFwdINS6_IJSA_NS7_ILi256EEESB_EEES9_SE_SG_Li256ELb1ELb1ELb1ELb0EEENS1_36VarlenDynamicPersistentTileSchedulerILi128ELi96ELi256ELi128ELb1ELb1ELb1ELb1ELb0ELb1EEEEEEEEEvNT_6ParamsE --------------------------
	.section	.nv.info._ZN7cutlass13device_kernelIN5flash11enable_sm90INS1_16FlashAttnFwdSm90INS1_25CollectiveMainloopFwdSm90ILi2EN4cute5tupleIJNS5_1CILi1EEES8_S8_EEENS6_IJNS7_ILi128EEENS7_ILi96EEENS7_ILi64EEEEEELi256ENS_10bfloat16_tEfNS_4arch4Sm90ELb0ELb1ELb0ELb1ELb1ELb0ELb0ELb1ELb0ELb1ELb1ELb0EEENS1_21CollectiveEpilogueFwdINS6_IJSA_NS7_ILi256EEESB_EEES9_SE_SG_Li256ELb1ELb1ELb1ELb0EEENS1_36VarlenDynamicPersistentTileSchedulerILi128ELi96ELi256ELi128ELb1ELb1ELb1ELb1ELb0ELb1EEEEEEEEEvNT_6ParamsE,"",@"SHT_CUDA_INFO"
	.sectionflags	@""
	.align	4


	//----- nvinfo : EIATTR_CUDA_API_VERSION
	.align		4
        /*0000*/ 	.byte	0x04, 0x37
        /*0002*/ 	.short	(.L_216 - .L_215)
.L_215:
        /*0004*/ 	.word	0x00000082


	//----- nvinfo : EIATTR_KPARAM_INFO
	.align		4
.L_216:
        /*0008*/ 	.byte	0x04, 0x17
        /*000a*/ 	.short	(.L_218 - .L_217)
.L_217:
        /*000c*/ 	.word	0x00000000
        /*0010*/ 	.short	0x0000
        /*0012*/ 	.short	0x0000
        /*0014*/ 	.byte	0x00, 0xf0, 0x01, 0x2a


	//----- nvinfo : EIATTR_SPARSE_MMA_MASK
	.align		4
.L_218:
        /*0018*/ 	.byte	0x03, 0x50
        /*001a*/ 	.short	0x0000


	//----- nvinfo : EIATTR_MAXREG_COUNT
	.align		4
        /*001c*/ 	.byte	0x03, 0x1b
        /*001e*/ 	.short	0x00a8


	//----- nvinfo : EIATTR_MERCURY_ISA_VERSION
	.align		4
        /*0020*/ 	.byte	0x03, 0x5f
        /*0022*/ 	.short	0x0101


	//----- nvinfo : EIATTR_VRC_CTA_INIT_COUNT
	.align		4
        /*0024*/ 	.byte	0x02, 0x4a
	.zero		1
	.zero		1


	//----- nvinfo : EIATTR_EXIT_INSTR_OFFSETS
	.align		4
        /*0028*/ 	.byte	0x04, 0x1c
        /*002a*/ 	.short	(.L_220 - .L_219)


	//   ....[0]....
.L_219:
        /*002c*/ 	.word	0x00000010


	//----- nvinfo : EIATTR_MAX_THREADS
	.align		4
.L_220:
        /*0030*/ 	.byte	0x04, 0x05
        /*0032*/ 	.short	(.L_222 - .L_221)
.L_221:
        /*0034*/ 	.word	0x00000180
        /*0038*/ 	.word	0x00000001
        /*003c*/ 	.word	0x00000001


	//----- nvinfo : EIATTR_CBANK_PARAM_SIZE
	.align		4
.L_222:
        /*0040*/ 	.byte	0x03, 0x19
        /*0042*/ 	.short	0x0a80


	//----- nvinfo : EIATTR_PARAM_CBANK
	.align		4
        /*0044*/ 	.byte	0x04, 0x0a
        /*0046*/ 	.short	(.L_224 - .L_223)
	.align		4
.L_223:
        /*0048*/ 	.word	index@(.nv.constant0._ZN7cutlass13device_kernelIN5flash11enable_sm90INS1_16FlashAttnFwdSm90INS1_25CollectiveMainloopFwdSm90ILi2EN4cute5tupleIJNS5_1CILi1EEES8_S8_EEENS6_IJNS7_ILi128EEENS7_ILi96EEENS7_ILi64EEEEEELi256ENS_10bfloat16_tEfNS_4arch4Sm90ELb0ELb1ELb0ELb1ELb1ELb0ELb0ELb1ELb0ELb1ELb1ELb0EEENS1_21CollectiveEpilogueFwdINS6_IJSA_NS7_ILi256EEESB_EEES9_SE_SG_Li256ELb1ELb1ELb1ELb0EEENS1_36VarlenDynamicPersistentTileSchedulerILi128ELi96ELi256ELi128ELb1ELb1ELb1ELb1ELb0ELb1EEEEEEEEEvNT_6ParamsE)
        /*004c*/ 	.short	0x0380
        /*004e*/ 	.short	0x0a80


	//----- nvinfo : EIATTR_SW_WAR
	.align		4
.L_224:
        /*0050*/ 	.byte	0x04, 0x36
        /*0052*/ 	.short	(.L_226 - .L_225)
.L_225:
        /*0054*/ 	.word	0x00000008
.L_226:


//--------------------- .nv.info._ZN7cutlass13device_kernelIN5flash11enable_sm90INS1_16FlashAttnFwdSm90INS1_25CollectiveMainloopFwdSm90ILi2EN4cute5tupleIJNS5_1CILi1EEES8_S8_EEENS6_IJNS7_ILi128EEENS7_ILi96EEENS7_ILi64EEEEEELi256ENS_10bfloat16_tEfNS_4arch4Sm90ELb0ELb1ELb0ELb1ELb1ELb1ELb0ELb1ELb0ELb1ELb1ELb0EEENS1_21CollectiveEpilogueFwdINS6_IJSA_NS7_ILi256EEESB_EEES9_SE_SG_Li256ELb1ELb1ELb1ELb0EEENS1_36VarlenDynamicPersistentTileSchedulerILi128ELi96ELi256ELi128ELb1ELb1ELb1ELb1ELb0ELb1EEEEEEEEEvNT_6ParamsE --------------------------
	.section	.nv.info._ZN7cutlass13device_kernelIN5flash11enable_sm90INS1_16FlashAttnFwdSm90INS1_25CollectiveMainloopFwdSm90ILi2EN4cute5tupleIJNS5_1CILi1EEES8_S8_EEENS6_IJNS7_ILi128EEENS7_ILi96EEENS7_ILi64EEEEEELi256ENS_10bfloat16_tEfNS_4arch4Sm90ELb0ELb1ELb0ELb1ELb1ELb1ELb0ELb1ELb0ELb1ELb1ELb0EEENS1_21CollectiveEpilogueFwdINS6_IJSA_NS7_ILi256EEESB_EEES9_SE_SG_Li256ELb1ELb1ELb1ELb0EEENS1_36VarlenDynamicPersistentTileSchedulerILi128ELi96ELi256ELi128ELb1ELb1ELb1ELb1ELb0ELb1EEEEEEEEEvNT_6ParamsE,"",@"SHT_CUDA_INFO"
	.sectionflags	@""
	.align	4


	//----- nvinfo : EIATTR_CUDA_API_VERSION
	.align		4
        /*0000*/ 	.byte	0x04, 0x37
        /*0002*/ 	.short	(.L_228 - .L_227)
.L_227:
        /*0004*/ 	.word	0x00000082


	//----- nvinfo : EIATTR_KPARAM_INFO
	.align		4
.L_228:
        /*0008*/ 	.byte	0x04, 0x17
        /*000a*/ 	.short	(.L_230 - .L_229)
.L_229:
        /*000c*/ 	.word	0x00000000
        /*0010*/ 	.short	0x0000
        /*0012*/ 	.short	0x0000
        /*0014*/ 	.byte	0x00, 0xf0, 0x01, 0x2a


	//----- nvinfo : EIATTR_SPARSE_MMA_MASK
	.align		4
.L_230:
        /*0018*/ 	.byte	0x03, 0x50
        /*001a*/ 	.short	0x0000


	//----- nvinfo : EIATTR_MAXREG_COUNT
	.align		4
        /*001c*/ 	.byte	0x03, 0x1b
        /*001e*/ 	.short	0x00a8


	//----- nvinfo : EIATTR_MERCURY_ISA_VERSION
	.align		4
        /*0020*/ 	.byte	0x03, 0x5f
        /*0022*/ 	.short	0x0101


	//----- nvinfo : EIATTR_VRC_CTA_INIT_COUNT
	.align		4
        /*0024*/ 	.byte	0x02, 0x4a
	.zero		1
	.zero		1


	//----- nvinfo : EIATTR_EXIT_INSTR_OFFSETS
	.align		4
        /*0028*/ 	.byte	0x04, 0x1c
        /*002a*/ 	.short	(.L_232 - .L_231)


	//   ....[0]....
.L_231:
        /*002c*/ 	.word	0x00000010


	//----- nvinfo : EIATTR_MAX_THREADS
	.align		4
.L_232:
        /*0030*/ 	.byte	0x04, 0x05
        /*0032*/ 	.short	(.L_234 - .L_233)
.L_233:
        /*0034*/ 	.word	0x00000180
        /*0038*/ 	.word	0x00000001
        /*003c*/ 	.word	0x00000001


	//----- nvinfo : EIATTR_CBANK_PARAM_SIZE
	.align		4
.L_234:
        /*0040*/ 	.byte	0x03, 0x19
        /*0042*/ 	.short	0x0a80


	//----- nvinfo : EIATTR_PARAM_CBANK
	.align		4
        /*0044*/ 	.byte	0x04, 0x0a
        /*0046*/ 	.short	(.L_236 - .L_235)
	.align		4
.L_235:
        /*0048*/ 	.word	index@(.nv.constant0._ZN7cutlass13device_kernelIN5flash11enable_sm90INS1_16FlashAttnFwdSm90INS1_25CollectiveMainloopFwdSm90ILi2EN4cute5tupleIJNS5_1CILi1EEES8_S8_EEENS6_IJNS7_ILi128EEENS7_ILi96EEENS7_ILi64EEEEEELi256ENS_10bfloat16_tEfNS_4arch4Sm90ELb0ELb1ELb0ELb1ELb1ELb1ELb0ELb1ELb0ELb1ELb1ELb0EEENS1_21CollectiveEpilogueFwdINS6_IJSA_NS7_ILi256EEESB_EEES9_SE_SG_Li256ELb1ELb1ELb1ELb0EEENS1_36VarlenDynamicPersistentTileSchedulerILi128ELi96ELi256ELi128ELb1ELb1ELb1ELb1ELb0ELb1EEEEEEEEEvNT_6ParamsE)
        /*004c*/ 	.short	0x0380
        /*004e*/ 	.short	0x0a80


	//----- nvinfo : EIATTR_SW_WAR
	.align		4
.L_236:
        /*0050*/ 	.byte	0x04, 0x36
        /*0052*/ 	.short	(.L_238 - .L_237)
.L_237:
        /*0054*/ 	.word	0x00000008
.L_238:


//--------------------- .nv.info._ZN7cutlass13device_kernelIN5flash11enable_sm90INS1_16FlashAttnFwdSm90INS1_25CollectiveMainloopFwdSm90ILi2EN4cute5tupleIJNS5_1CILi1EEES8_S8_EEENS6_IJNS7_ILi128EEENS7_ILi96EEENS7_ILi64EEEEEELi256ENS_10bfloat16_tEfNS_4arch4Sm90ELb0ELb1ELb0ELb1ELb1ELb0ELb1ELb1ELb0ELb1ELb1ELb0EEENS1_21CollectiveEpilogueFwdINS6_IJSA_NS7_ILi256EEESB_EEES9_SE_SG_Li256ELb1ELb1ELb1ELb0EEENS1_36VarlenDynamicPersistentTileSchedulerILi128ELi96ELi256ELi128ELb1ELb1ELb1ELb1ELb0ELb1EEEEEEEEEvNT_6ParamsE --------------------------
	.section	.nv.info._ZN7cutlass13device_kernelIN5flash11enable_sm90INS1_16FlashAttnFwdSm90INS1_25CollectiveMainloopFwdSm90ILi2EN4cute5tupleIJNS5_1CILi1EEES8_S8_EEENS6_IJNS7_ILi128EEENS7_ILi96EEENS7_ILi64EEEEEELi256ENS_10bfloat16_tEfNS_4arch4Sm90ELb0ELb1ELb0ELb1ELb1ELb0ELb1ELb1ELb0ELb1ELb1ELb0EEENS1_21CollectiveEpilogueFwdINS6_IJSA_NS7_ILi256EEESB_EEES9_SE_SG_Li256ELb1ELb1ELb1ELb0EEENS1_36VarlenDynamicPersistentTileSchedulerILi128ELi96ELi256ELi128ELb1ELb1ELb1ELb1ELb0ELb1EEEEEEEEEvNT_6ParamsE,"",@"SHT_CUDA_INFO"
	.sectionflags	@""
	.align	4


	//----- nvinfo : EIATTR_CUDA_API_VERSION
	.align		4
        /*0000*/ 	.byte	0x04, 0x37
        /*0002*/ 	.short	(.L_240 - .L_239)
.L_239:
        /*0004*/ 	.word	0x00000082


	//----- nvinfo : EIATTR_KPARAM_INFO
	.align		4
.L_240:
        /*0008*/ 	.byte	0x04, 0x17
        /*000a*/ 	.short	(.L_242 - .L_241)
.L_241:
        /*000c*/ 	.word	0x00000000
        /*0010*/ 	.short	0x0000
        /*0012*/ 	.short	0x0000
        /*0014*/ 	.byte	0x00, 0xf0, 0x01, 0x2e


	//----- nvinfo : EIATTR_SPARSE_MMA_MASK
	.align		4
.L_242:
        /*0018*/ 	.byte	0x03, 0x50
        /*001a*/ 	.short	0x0000


	//----- nvinfo : EIATTR_MAXREG_COUNT
	.align		4
        /*001c*/ 	.byte	0x03, 0x1b
        /*001e*/ 	.short	0x00a8


	//----- nvinfo : EIATTR_MERCURY_ISA_VERSION
	.align		4
        /*0020*/ 	.byte	0x03, 0x5f
        /*0022*/ 	.short	0x0101


	//----- nvinfo : EIATTR_VRC_CTA_INIT_COUNT
	.align		4
        /*0024*/ 	.byte	0x02, 0x4a
	.zero		1
	.zero		1


	//----- nvinfo : EIATTR_EXIT_INSTR_OFFSETS
	.align		4
        /*0028*/ 	.byte	0x04, 0x1c
        /*002a*/ 	.short	(.L_244 - .L_243)


	//   ....[0]....
.L_243:
        /*002c*/ 	.word	0x00000010


	//----- nvinfo : EIATTR_MAX_THREADS
	.align		4
.L_244:
        /*0030*/ 	.byte	0x04, 0x05
        /*0032*/ 	.short	(.L_246 - .L_245)
.L_245:
        /*0034*/ 	.word	0x00000180
        /*0038*/ 	.word	0x00000001
        /*003c*/ 	.word	0x00000001


	//----- nvinfo : EIATTR_CBANK_PARAM_SIZE
	.align		4
.L_246:
        /*0040*/ 	.byte	0x03, 0x19
        /*0042*/ 	.short	0x0b80


	//----- nvinfo : EIATTR_PARAM_CBANK
	.align		4
        /*0044*/ 	.byte	0x04, 0x0a
        /*0046*/ 	.short	(.L_248 - .L_247)
	.align		4
.L_247:
        /*0048*/ 	.word	index@(.nv.constant0._ZN7cutlass13device_kernelIN5flash11enable_sm90INS1_16FlashAttnFwdSm90INS1_25CollectiveMainloopFwdSm90ILi2EN4cute5tupleIJNS5_1CILi1EEES8_S8_EEENS6_IJNS7_ILi128EEENS7_ILi96EEENS7_ILi64EEEEEELi256ENS_10bfloat16_tEfNS_4arch4Sm90ELb0ELb1ELb0ELb1ELb1ELb0ELb1ELb1ELb0ELb1ELb1ELb0EEENS1_21CollectiveEpilogueFwdINS6_IJSA_NS7_ILi256EEESB_EEES9_SE_SG_Li256ELb1ELb1ELb1ELb0EEENS1_36VarlenDynamicPersistentTileSchedulerILi128ELi96ELi256ELi128ELb1ELb1ELb1ELb1ELb0ELb1EEEEEEEEEvNT_6ParamsE)
        /*004c*/ 	.short	0x0380
        /*004e*/ 	.short	0x0b80


	//----- nvinfo : EIATTR_SW_WAR
	.align		4
.L_248:
        /*0050*/ 	.byte	0x04, 0x36
        /*0052*/ 	.short	(.L_250 - .L_249)
.L_249:
        /*0054*/ 	.word	0x00000008
.L_250:


//--------------------- .nv.info._ZN7cutlass13device_kernelIN5flash11enable_sm90INS1_16FlashAttnFwdSm90INS1_25CollectiveMainloopFwdSm90ILi2EN4cute5tupleIJNS5_1CILi1EEES8_S8_EEENS6_IJNS7_ILi128EEENS7_ILi96EEENS7_ILi64EEEEEELi256ENS_10bfloat16_tEfNS_4arch4Sm90ELb0ELb1ELb0ELb1ELb1ELb1ELb1ELb1ELb0ELb1ELb1ELb0EEENS1_21CollectiveEpilogueFwdINS6_IJSA_NS7_ILi256EEESB_EEES9_SE_SG_Li256ELb1ELb1ELb1ELb0EEENS1_36VarlenDynamicPersistentTileSchedulerILi128ELi96ELi256ELi128ELb1ELb1ELb1ELb1ELb0ELb1EEEEEEEEEvNT_6ParamsE --------------------------
	.section	.nv.info._ZN7cutlass13device_kernelIN5flash11enable_sm90INS1_16FlashAttnFwdSm90INS1_25CollectiveMainloopFwdSm90ILi2EN4cute5tupleIJNS5_1CILi1EEES8_S8_EEENS6_IJNS7_ILi128EEENS7_ILi96EEENS7_ILi64EEEEEELi256ENS_10bfloat16_tEfNS_4arch4Sm90ELb0ELb1ELb0ELb1ELb1ELb1ELb1ELb1ELb0ELb1ELb1ELb0EEENS1_21CollectiveEpilogueFwdINS6_IJSA_NS7_ILi256EEESB_EEES9_SE_SG_Li256ELb1ELb1ELb1ELb0EEENS1_36VarlenDynamicPersistentTileSchedulerILi128ELi96ELi256ELi128ELb1ELb1ELb1ELb1ELb0ELb1EEEEEEEEEvNT_6ParamsE,"",@"SHT_CUDA_INFO"
	.sectionflags	@""
	.align	4


	//----- nvinfo : EIATTR_CUDA_API_VERSION
	.align		4
        /*0000*/ 	.byte	0x04, 0x37
        /*0002*/ 	.short	(.L_252 - .L_251)
.L_251:
        /*0004*/ 	.word	0x00000082


	//----- nvinfo : EIATTR_KPARAM_INFO
	.align		4
.L_252:
        /*0008*/ 	.byte	0x04, 0x17
        /*000a*/ 	.short	(.L_254 - .L_253)
.L_253:
        /*000c*/ 	.word	0x00000000
        /*0010*/ 	.short	0x0000
        /*0012*/ 	.short	0x0000
        /*0014*/ 	.byte	0x00, 0xf0, 0x01, 0x2e


	//----- nvinfo : EIATTR_SPARSE_MMA_MASK
	.align		4
.L_254:
        /*0018*/ 	.byte	0x03, 0x50
        /*001a*/ 	.short	0x0000


	//----- nvinfo : EIATTR_MAXREG_COUNT
	.align		4
        /*001c*/ 	.byte	0x03, 0x1b
        /*001e*/ 	.short	0x00a8


	//----- nvinfo : EIATTR_MERCURY_ISA_VERSION
	.align		4
        /*0020*/ 	.byte	0x03, 0x5f
        /*0022*/ 	.short	0x0101


	//----- nvinfo : EIATTR_VRC_CTA_INIT_COUNT
	.align		4
        /*0024*/ 	.byte	0x02, 0x4a
	.zero		1
	.zero		1


	//----- nvinfo : EIATTR_EXIT_INSTR_OFFSETS
	.align		4
        /*0028*/ 	.byte	0x04, 0x1c
        /*002a*/ 	.short	(.L_256 - .L_255)


	//   ....[0]....
.L_255:
        /*002c*/ 	.word	0x00000010


	//----- nvinfo : EIATTR_MAX_THREADS
	.align		4
.L_256:
        /*0030*/ 	.byte	0x04, 0x05
        /*0032*/ 	.short	(.L_258 - .L_257)
.L_257:
        /*0034*/ 	.word	0x00000180
        /*0038*/ 	.word	0x00000001
        /*003c*/ 	.word	0x00000001


	//----- nvinfo : EIATTR_CBANK_PARAM_SIZE
	.align		4
.L_258:
        /*0040*/ 	.byte	0x03, 0x19
        /*0042*/ 	.short	0x0b80


	//----- nvinfo : EIATTR_PARAM_CBANK
	.align		4
        /*0044*/ 	.byte	0x04, 0x0a
        /*0046*/ 	.short	(.L_260 - .L_259)
	.align		4
.L_259:
        /*0048*/ 	.word	index@(.nv.constant0._ZN7cutlass13device_kernelIN5flash11enable_sm90INS1_16FlashAttnFwdSm90INS1_25CollectiveMainloopFwdSm90ILi2EN4cute5tupleIJNS5_1CILi1EEES8_S8_EEENS6_IJNS7_ILi128EEENS7_ILi96EEENS7_ILi64EEEEEELi256ENS_10bfloat16_tEfNS_4arch4Sm90ELb0ELb1ELb0ELb1ELb1ELb1ELb1ELb1ELb0ELb1ELb1ELb0EEENS1_21CollectiveEpilogueFwdINS6_IJSA_NS7_ILi256EEESB_EEES9_SE_SG_Li256ELb1ELb1ELb1ELb0EEENS1_36VarlenDynamicPersistentTileSchedulerILi128ELi96ELi256ELi128ELb1ELb1ELb1ELb1ELb0ELb1EEEEEEEEEvNT_6ParamsE)
        /*004c*/ 	.short	0x0380
        /*004e*/ 	.short	0x0b80


	//----- nvinfo : EIATTR_SW_WAR
	.align		4
.L_260:
        /*0050*/ 	.byte	0x04, 0x36
        /*0052*/ 	.short	(.L_262 - .L_261)
.L_261:
        /*0054*/ 	.word	0x00000008
.L_262:


//--------------------- .nv.info._ZN7cutlass13device_kernelIN5flash11enable_sm90INS1_16FlashAttnFwdSm90INS1_25CollectiveMainloopFwdSm90ILi2EN4cute5tupleIJNS5_1CILi1EEES8_S8_EEENS6_IJNS7_ILi128EEENS7_ILi96EEENS7_ILi64EEEEEELi256ENS_10bfloat16_tEfNS_4arch4Sm90ELb1ELb0ELb0ELb0ELb1ELb0ELb0ELb1ELb0ELb1ELb1ELb0EEENS1_21CollectiveEpilogueFwdINS6_IJSA_NS7_ILi256EEESB_EEES9_SE_SG_Li256ELb0ELb1ELb1ELb0EEENS1_19SingleTileSchedulerILb0ELb1ELb1ELi128EEEEEEEEEvNT_6ParamsE --------------------------
	.section	.nv.info._ZN7cutlass13device_kernelIN5flash11enable_sm90INS1_16FlashAttnFwdSm90INS1_25CollectiveMainloopFwdSm90ILi2EN4cute5tupleIJNS5_1CILi1EEES8_S8_EEENS6_IJNS7_ILi128EEENS7_ILi96EEENS7_ILi64EEEEEELi256ENS_10bfloat16_tEfNS_4arch4Sm90ELb1ELb0ELb0ELb0ELb1ELb0ELb0ELb1ELb0ELb1ELb1ELb0EEENS1_21CollectiveEpilogueFwdINS6_IJSA_NS7_ILi256EEESB_EEES9_SE_SG_Li256ELb0ELb1ELb1ELb0EEENS1_19SingleTileSchedulerILb0ELb1ELb1ELi128EEEEEEEEEvNT_6ParamsE,"",@"SHT_CUDA_INFO"
	.sectionflags	@""
	.align	4


	//----- nvinfo : EIATTR_CUDA_API_VERSION
	.align		4
        /*0000*/ 	.byte	0x04, 0x37
        /*0002*/ 	.short	(.L_264 - .L_263)
.L_263:
        /*0004*/ 	.word	0x00000082


	//----- nvinfo : EIATTR_KPARAM_INFO
	.align		4
.L_264:
        /*0008*/ 	.byte	0x04, 0x17
        /*000a*/ 	.short	(.L_266 - .L_265)
.L_265:
        /*000c*/ 	.word	0x00000000
        /*0010*/ 	.short	0x0000
        /*0012*/ 	.short	0x0000
        /*0014*/ 	.byte	0x00, 0xf0, 0x01, 0x28


	//----- nvinfo : EIATTR_SPARSE_MMA_MASK
	.align		4
.L_266:
        /*0018*/ 	.byte	0x03, 0x50
        /*001a*/ 	.short	0x0000


	//----- nvinfo : EIATTR_MAXREG_COUNT
	.align		4
        /*001c*/ 	.byte	0x03, 0x1b
        /*001e*/ 	.short	0x00a8


	//----- nvinfo : EIATTR_MERCURY_ISA_VERSION
	.align		4
        /*0020*/ 	.byte	0x03, 0x5f
        /*0022*/ 	.short	0x0101


	//----- nvinfo : EIATTR_VRC_CTA_INIT_COUNT
	.align		4
        /*0024*/ 	.byte	0x02, 0x4a
	.zero		1
	.zero		1


	//----- nvinfo : EIATTR_EXIT_INSTR_OFFSETS
	.align		4
        /*0028*/ 	.byte	0x04, 0x1c
        /*002a*/ 	.short	(.L_268 - .L_267)


	//   ....[0]....
.L_267:
        /*002c*/ 	.word	0x00000010


	//----- nvinfo : EIATTR_MAX_THREADS
	.align		4
.L_268:
        /*0030*/ 	.byte	0x04, 0x05
        /*0032*/ 	.short	(.L_270 - .L_269)
.L_269:
        /*0034*/ 	.word	0x00000180
        /*0038*/ 	.word	0x00000001
        /*003c*/ 	.word	0x00000001


	//----- nvinfo : EIATTR_CBANK_PARAM_SIZE
	.align		4
.L_270:
        /*0040*/ 	.byte	0x03, 0x19
        /*0042*/ 	.short	0x0a00


	//----- nvinfo : EIATTR_PARAM_CBANK
	.align		4
        /*0044*/ 	.byte	0x04, 0x0a
        /*0046*/ 	.short	(.L_272 - .L_271)
	.align		4
.L_271:
        /*0048*/ 	.word	index@(.nv.constant0._ZN7cutlass13device_kernelIN5flash11enable_sm90INS1_16FlashAttnFwdSm90INS1_25CollectiveMainloopFwdSm90ILi2EN4cute5tupleIJNS5_1CILi1EEES8_S8_EEENS6_IJNS7_ILi128EEENS7_ILi96EEENS7_ILi64EEEEEELi256ENS_10bfloat16_tEfNS_4arch4Sm90ELb1ELb0ELb0ELb0ELb1ELb0ELb0ELb1ELb0ELb1ELb1ELb0EEENS1_21CollectiveEpilogueFwdINS6_IJSA_NS7_ILi256EEESB_EEES9_SE_SG_Li256ELb0ELb1ELb1ELb0EEENS1_19SingleTileSchedulerILb0ELb1ELb1ELi128EEEEEEEEEvNT_6ParamsE)
        /*004c*/ 	.short	0x0380
        /*004e*/ 	.short	0x0a00


	//----- nvinfo : EIATTR_SW_WAR
	.align		4
.L_272:
        /*0050*/ 	.byte	0x04, 0x36
        /*0052*/ 	.short	(.L_274 - .L_273)
.L_273:
        /*0054*/ 	.word	0x00000008
.L_274:


//--------------------- .nv.info._ZN7cutlass13device_kernelIN5flash11enable_sm90INS1_16FlashAttnFwdSm90INS1_25CollectiveMainloopFwdSm90ILi2EN4cute5tupleIJNS5_1CILi1EEES8_S8_EEENS6_IJNS7_ILi128EEENS7_ILi96EEENS7_ILi64EEEEEELi256ENS_10bfloat16_tEfNS_4arch4Sm90ELb1ELb0ELb0ELb0ELb1ELb0ELb1ELb1ELb0ELb1ELb1ELb0EEENS1_21CollectiveEpilogueFwdINS6_IJSA_NS7_ILi256EEESB_EEES9_SE_SG_Li256ELb0ELb1ELb1ELb0EEENS1_19SingleTileSchedulerILb0ELb1ELb1ELi128EEEEEEEEEvNT_6ParamsE --------------------------
	.section	.nv.info._ZN7cutlass13device_kernelIN5flash11enable_sm90INS1_16FlashAttnFwdSm90INS1_25CollectiveMainloopFwdSm90ILi2EN4cute5tupleIJNS5_1CILi1EEES8_S8_EEENS6_IJNS7_ILi128EEENS7_ILi96EEENS7_ILi64EEEEEELi256ENS_10bfloat16_tEfNS_4arch4Sm90ELb1ELb0ELb0ELb0ELb1ELb0ELb1ELb1ELb0ELb1ELb1ELb0EEENS1_21CollectiveEpilogueFwdINS6_IJSA_NS7_ILi256EEESB_EEES9_SE_SG_Li256ELb0ELb1ELb1ELb0EEENS1_19SingleTileSchedulerILb0ELb1ELb1ELi128EEEEEEEEEvNT_6ParamsE,"",@"SHT_CUDA_INFO"
	.sectionflags	@""
	.align	4


	//----- nvinfo : EIATTR_CUDA_API_VERSION
	.align		4
        /*0000*/ 	.byte	0x04, 0x37
        /*0002*/ 	.short	(.L_276 - .L_275)
.L_275:
        /*0004*/ 	.word	0x00000082


	//----- nvinfo : EIATTR_KPARAM_INFO
	.align		4
.L_276:
        /*0008*/ 	.byte	0x04, 0x17
        /*000a*/ 	.short	(.L_278 - .L_277)
.L_277:
        /*000c*/ 	.word	0x00000000
        /*0010*/ 	.short	0x0000
        /*0012*/ 	.short	0x0000
        /*0014*/ 	.byte	0x00, 0xf0, 0x01, 0x2c


	//----- nvinfo : EIATTR_SPARSE_MMA_MASK
	.align		4
.L_278:
        /*0018*/ 	.byte	0x03, 0x50
        /*001a*/ 	.short	0x0000


	//----- nvinfo : EIATTR_MAXREG_COUNT
	.align		4
        /*001c*/ 	.byte	0x03, 0x1b
        /*001e*/ 	.short	0x00a8


	//----- nvinfo : EIATTR_MERCURY_ISA_VERSION
	.align		4
        /*0020*/ 	.byte	0x03, 0x5f
        /*0022*/ 	.short	0x0101


	//----- nvinfo : EIATTR_VRC_CTA_INIT_COUNT
	.align		4
        /*0024*/ 	.byte	0x02, 0x4a
	.zero		1
	.zero		1


	//----- nvinfo : EIATTR_EXIT_INSTR_OFFSETS
	.align		4
        /*0028*/ 	.byte	0x04, 0x1c
        /*002a*/ 	.short	(.L_280 - .L_279)


	//   ....[0]....
.L_279:
        /*002c*/ 	.word	0x00000010


	//----- nvinfo : EIATTR_MAX_THREADS
	.align		4
.L_280:
        /*0030*/ 	.byte	0x04, 0x05
        /*0032*/ 	.short	(.L_282 - .L_281)
.L_281:
        /*0034*/ 	.word	0x00000180
        /*0038*/ 	.word	0x00000001
        /*003c*/ 	.word	0x00000001


	//----- nvinfo : EIATTR_CBANK_PARAM_SIZE
	.align		4
.L_282:
        /*0040*/ 	.byte	0x03, 0x19
        /*0042*/ 	.short	0x0b00


	//----- nvinfo : EIATTR_PARAM_CBANK
	.align		4
        /*0044*/ 	.byte	0x04, 0x0a
        /*0046*/ 	.short	(.L_284 - .L_283)
	.align		4
.L_283:
        /*0048*/ 	.word	index@(.nv.constant0._ZN7cutlass13device_kernelIN5flash11enable_sm90INS1_16FlashAttnFwdSm90INS1_25CollectiveMainloopFwdSm90ILi2EN4cute5tupleIJNS5_1CILi1EEES8_S8_EEENS6_IJNS7_ILi128EEENS7_ILi96EEENS7_ILi64EEEEEELi256ENS_10bfloat16_tEfNS_4arch4Sm90ELb1ELb0ELb0ELb0ELb1ELb0ELb1ELb1ELb0ELb1ELb1ELb0EEENS1_21CollectiveEpilogueFwdINS6_IJSA_NS7_ILi256EEESB_EEES9_SE_SG_Li256ELb0ELb1ELb1ELb0EEENS1_19SingleTileSchedulerILb0ELb1ELb1ELi128EEEEEEEEEvNT_6ParamsE)
        /*004c*/ 	.short	0x0380
        /*004e*/ 	.short	0x0b00


	//----- nvinfo : EIATTR_SW_WAR
	.align		4
.L_284:
        /*0050*/ 	.byte	0x04, 0x36
        /*0052*/ 	.short	(.L_286 - .L_285)
.L_285:
        /*0054*/ 	.word	0x00000008
.L_286:


//--------------------- .nv.info._ZN7cutlass13device_kernelIN5flash11enable_sm90INS1_16FlashAttnFwdSm90INS1_25CollectiveMainloopFwdSm90ILi2EN4cute5tupleIJNS5_1CILi1EEES8_S8_EEENS6_IJNS7_ILi128EEENS7_ILi96EEENS7_ILi64EEEEEELi256ENS_10bfloat16_tEfNS_4arch4Sm90ELb1ELb0ELb0ELb1ELb1ELb0ELb0ELb1ELb0ELb1ELb1ELb0EEENS1_21CollectiveEpilogueFwdINS6_IJSA_NS7_ILi256EEESB_EEES9_SE_SG_Li256ELb1ELb1ELb1ELb0EEENS1_36VarlenDynamicPersistentTileSchedulerILi128ELi96ELi256ELi128ELb1ELb1ELb1ELb1ELb1ELb1EEEEEEEEEvNT_6ParamsE --------------------------
	.section	.nv.info._ZN7cutlass13device_kernelIN5flash11enable_sm90INS1_16FlashAttnFwdSm90INS1_25CollectiveMainloopFwdSm90ILi2EN4cute5tupleIJNS5_1CILi1EEES8_S8_EEENS6_IJNS7_ILi128EEENS7_ILi96EEENS7_ILi64EEEEEELi256ENS_10bfloat16_tEfNS_4arch4Sm90ELb1ELb0ELb0ELb1ELb1ELb0ELb0ELb1ELb0ELb1ELb1ELb0EEENS1_21CollectiveEpilogueFwdINS6_IJSA_NS7_ILi256EEESB_EEES9_SE_SG_Li256ELb1ELb1ELb1ELb0EEENS1_36VarlenDynamicPersistentTileSchedulerILi128ELi96ELi256ELi128ELb1ELb1ELb1ELb1ELb1ELb1EEEEEEEEEvNT_6ParamsE,"",@"SHT_CUDA_INFO"
	.sectionflags	@""
	.align	4


	//----- nvinfo : EIATTR_CUDA_API_VERSION
	.align		4
        /*0000*/ 	.byte	0x04, 0x37
        /*0002*/ 	.short	(.L_288 - .L_287)
.L_287:
        /*0004*/ 	.word	0x00000082


	//----- nvinfo : EIATTR_KPARAM_INFO
	.align		4
.L_288:
        /*0008*/ 	.byte	0x04, 0x17
        /*000a*/ 	.short	(.L_290 - .L_289)
.L_289:
        /*000c*/ 	.word	0x00000000
        /*0010*/ 	.short	0x0000
        /*0012*/ 	.short	0x0000
        /*0014*/ 	.byte	0x00, 0xf0, 0x01, 0x2a


	//----- nvinfo : EIATTR_SPARSE_MMA_MASK
	.align		4
.L_290:
        /*0018*/ 	.byte	0x03, 0x50
        /*001a*/ 	.short	0x0000


	//----- nvinfo : EIATTR_MAXREG_COUNT
	.align		4
        /*001c*/ 	.byte	0x03, 0x1b
        /*001e*/ 	.short	0x00a8


	//----- nvinfo : EIATTR_MERCURY_ISA_VERSION
	.align		4
        /*0020*/ 	.byte	0x03, 0x5f
        /*0022*/ 	.short	0x0101


	//----- nvinfo : EIATTR_VRC_CTA_INIT_COUNT
	.align		4
        /*0024*/ 	.byte	0x02, 0x4a
	.zero		1
	.zero		1


	//----- nvinfo : EIATTR_EXIT_INSTR_OFFSETS
	.align		4
        /*0028*/ 	.byte	0x04, 0x1c
        /*002a*/ 	.short	(.L_292 - .L_291)


	//   ....[0]....
.L_291:
        /*002c*/ 	.word	0x00000010


	//----- nvinfo : EIATTR_MAX_THREADS
	.align		4
.L_292:
        /*0030*/ 	.byte	0x04, 0x05
        /*0032*/ 	.short	(.L_294 - .L_293)
.L_293:
        /*0034*/ 	.word	0x00000180
        /*0038*/ 	.word	0x00000001
        /*003c*/ 	.word	0x00000001


	//----- nvinfo : EIATTR_CBANK_PARAM_SIZE
	.align		4
.L_294:
        /*0040*/ 	.byte	0x03, 0x19
        /*0042*/ 	.short	0x0a80


	//----- nvinfo : EIATTR_PARAM_CBANK
	.align		4
        /*0044*/ 	.byte	0x04, 0x0a
        /*0046*/ 	.short	(.L_296 - .L_295)
	.align		4
.L_295:
        /*0048*/ 	.word	index@(.nv.constant0._ZN7cutlass13device_kernelIN5flash11enable_sm90INS1_16FlashAttnFwdSm90INS1_25CollectiveMainloopFwdSm90ILi2EN4cute5tupleIJNS5_1CILi1EEES8_S8_EEENS6_IJNS7_ILi128EEENS7_ILi96EEENS7_ILi64EEEEEELi256ENS_10bfloat16_tEfNS_4arch4Sm90ELb1ELb0ELb0ELb1ELb1ELb0ELb0ELb1ELb0ELb1ELb1ELb0EEENS1_21CollectiveEpilogueFwdINS6_IJSA_NS7_ILi256EEESB_EEES9_SE_SG_Li256ELb1ELb1ELb1ELb0EEENS1_36VarlenDynamicPersistentTileSchedulerILi128ELi96ELi256ELi128ELb1ELb1ELb1ELb1ELb1ELb1EEEEEEEEEvNT_6ParamsE)
        /*004c*/ 	.short	0x0380
        /*004e*/ 	.short	0x0a80


	//----- nvinfo : EIATTR_SW_WAR
	.align		4
.L_296:
        /*0050*/ 	.byte	0x04, 0x36
        /*0052*/ 	.short	(.L_298 - .L_297)
.L_297:
        /*0054*/ 	.word	0x00000008
.L_298:


//--------------------- .nv.info._ZN7cutlass13device_kernelIN5flash11enable_sm90INS1_16FlashAttnFwdSm90INS1_25CollectiveMainloopFwdSm90ILi2EN4cute5tupleIJNS5_1CILi1EEES8_S8_EEENS6_IJNS7_ILi128EEENS7_ILi96EEENS7_ILi64EEEEEELi256ENS_10bfloat16_tEfNS_4arch4Sm90ELb1ELb0ELb0ELb1ELb1ELb1ELb0ELb1ELb0ELb1ELb1ELb0EEENS1_21CollectiveEpilogueFwdINS6_IJSA_NS7_ILi256EEESB_EEES9_SE_SG_Li256ELb1ELb1ELb1ELb0EEENS1_36VarlenDynamicPersistentTileSchedulerILi128ELi96ELi256ELi128ELb1ELb1ELb1ELb1ELb1ELb1EEEEEEEEEvNT_6ParamsE --------------------------
	.section	.nv.info._ZN7cutlass13device_kernelIN5flash11enable_sm90INS1_16FlashAttnFwdSm90INS1_25CollectiveMainloopFwdSm90ILi2EN4cute5tupleIJNS5_1CILi1EEES8_S8_EEENS6_IJNS7_ILi128EEENS7_ILi96EEENS7_ILi64EEEEEELi256ENS_10bfloat16_tEfNS_4arch4Sm90ELb1ELb0ELb0ELb1ELb1ELb1ELb0ELb1ELb0ELb1ELb1ELb0EEENS1_21CollectiveEpilogueFwdINS6_IJSA_NS7_ILi256EEESB_EEES9_SE_SG_Li256ELb1ELb1ELb1ELb0EEENS1_36VarlenDynamicPersistentTileSchedulerILi128ELi96ELi256ELi128ELb1ELb1ELb1ELb1ELb1ELb1EEEEEEEEEvNT_6ParamsE,"",@"SHT_CUDA_INFO"
	.sectionflags	@""
	.align	4


	//----- nvinfo : EIATTR_CUDA_API_VERSION
	.align		4
        /*0000*/ 	.byte	0x04, 0x37
        /*0002*/ 	.short	(.L_300 - .L_299)
.L_299:
        /*0004*/ 	.word	0x00000082


	//----- nvinfo : EIATTR_KPARAM_INFO
	.align		4
.L_300:
        /*0008*/ 	.byte	0x04, 0x17
        /*000a*/ 	.short	(.L_302 - .L_301)
.L_301:
        /*000c*/ 	.word	0x00000000
        /*0010*/ 	.short	0x0000
        /*0012*/ 	.short	0x0000
        /*0014*/ 	.byte	0x00, 0xf0, 0x01, 0x2a


	//----- nvinfo : EIATTR_SPARSE_MMA_MASK
	.align		4
.L_302:
        /*0018*/ 	.byte	0x03, 0x50
        /*001a*/ 	.short	0x0000


	//----- nvinfo : EIATTR_MAXREG_COUNT
	.align		4
        /*001c*/ 	.byte	0x03, 0x1b
        /*001e*/ 	.short	0x00a8


	//----- nvinfo : EIATTR_MERCURY_ISA_VERSION
	.align		4
        /*0020*/ 	.byte	0x03, 0x5f
        /*0022*/ 	.short	0x0101


	//----- nvinfo : EIATTR_VRC_CTA_INIT_COUNT
	.align		4
        /*0024*/ 	.byte	0x02, 0x4a
	.zero		1
	.zero		1


	//----- nvinfo : EIATTR_EXIT_INSTR_OFFSETS
	.align		4
        /*0028*/ 	.byte	0x04, 0x1c
        /*002a*/ 	.short	(.L_304 - .L_303)


	//   ....[0]....
.L_303:
        /*002c*/ 	.word	0x00000010


	//----- nvinfo : EIATTR_MAX_THREADS
	.align		4
.L_304:
        /*0030*/ 	.byte	0x04, 0x05
        /*0032*/ 	.short	(.L_306 - .L_305)
.L_305:
        /*0034*/ 	.word	0x00000180
        /*0038*/ 	.word	0x00000001
        /*003c*/ 	.word	0x00000001


	//----- nvinfo : EIATTR_CBANK_PARAM_SIZE
	.align		4
.L_306:
        /*0040*/ 	.byte	0x03, 0x19
        /*0042*/ 	.short	0x0a80


	//----- nvinfo : EIATTR_PARAM_CBANK
	.align		4
        /*0044*/ 	.byte	0x04, 0x0a
        /*0046*/ 	.short	(.L_308 - .L_307)
	.align		4
.L_307:
        /*0048*/ 	.word	index@(.nv.constant0._ZN7cutlass13device_kernelIN5flash11enable_sm90INS1_16FlashAttnFwdSm90INS1_25CollectiveMainloopFwdSm90ILi2EN4cute5tupleIJNS5_1CILi1EEES8_S8_EEENS6_IJNS7_ILi128EEENS7_ILi96EEENS7_ILi64EEEEEELi256ENS_10bfloat16_tEfNS_4arch4Sm90ELb1ELb0ELb0ELb1ELb1ELb1ELb0ELb1ELb0ELb1ELb1ELb0EEENS1_21CollectiveEpilogueFwdINS6_IJSA_NS7_ILi256EEESB_EEES9_SE_SG_Li256ELb1ELb1ELb1ELb0EEENS1_36VarlenDynamicPersistentTileSchedulerILi128ELi96ELi256ELi128ELb1ELb1ELb1ELb1ELb1ELb1EEEEEEEEEvNT_6ParamsE)
        /*004c*/ 	.short	0x0380
        /*004e*/ 	.short	0x0a80


	//----- nvinfo : EIATTR_SW_WAR
	.align		4
.L_308:
        /*0050*/ 	.byte	0x04, 0x36
        /*0052*/ 	.short	(.L_310 - .L_309)
.L_309:
        /*0054*/ 	.word	0x00000008
.L_310:


//--------------------- .nv.info._ZN7cutlass13device_kernelIN5flash11enable_sm90INS1_16FlashAttnFwdSm90INS1_25CollectiveMainloopFwdSm90ILi2EN4cute5tupleIJNS5_1CILi1EEES8_S8_EEENS6_IJNS7_ILi128EEENS7_ILi96EEENS7_ILi64EEEEEELi256ENS_10bfloat16_tEfNS_4arch4Sm90ELb1ELb0ELb0ELb1ELb1ELb0ELb1ELb1ELb0ELb1ELb1ELb0EEENS1_21CollectiveEpilogueFwdINS6_IJSA_NS7_ILi256EEESB_EEES9_SE_SG_Li256ELb1ELb1ELb1ELb0EEENS1_36VarlenDynamicPersistentTileSchedulerILi128ELi96ELi256ELi128ELb1ELb1ELb1ELb1ELb1ELb1EEEEEEEEEvNT_6ParamsE --------------------------
	.section	.nv.info._ZN7cutlass13device_kernelIN5flash11enable_sm90INS1_16FlashAttnFwdSm90INS1_25CollectiveMainloopFwdSm90ILi2EN4cute5tupleIJNS5_1CILi1EEES8_S8_EEENS6_IJNS7_ILi128EEENS7_ILi96EEENS7_ILi64EEEEEELi256ENS_10bfloat16_tEfNS_4arch4Sm90ELb1ELb0ELb0ELb1ELb1ELb0ELb1ELb1ELb0ELb1ELb1ELb0EEENS1_21CollectiveEpilogueFwdINS6_IJSA_NS7_ILi256EEESB_EEES9_SE_SG_Li256ELb1ELb1ELb1ELb0EEENS1_36VarlenDynamicPersistentTileSchedulerILi128ELi96ELi256ELi128ELb1ELb1ELb1ELb1ELb1ELb1EEEEEEEEEvNT_6ParamsE,"",@"SHT_CUDA_INFO"
	.sectionflags	@""
	.align	4


	//----- nvinfo : EIATTR_CUDA_API_VERSION
	.align		4
        /*0000*/ 	.byte	0x04, 0x37
        /*0002*/ 	.short	(.L_312 - .L_311)
.L_311:
        /*0004*/ 	.word	0x00000082


	//----- nvinfo : EIATTR_KPARAM_INFO
	.align		4
.L_312:
        /*0008*/ 	.byte	0x04, 0x17
        /*000a*/ 	.short	(.L_314 - .L_313)
.L_313:
        /*000c*/ 	.word	0x00000000
        /*0010*/ 	.short	0x0000
        /*0012*/ 	.short	0x0000
        /*0014*/ 	.byte	0x00, 0xf0, 0x01, 0x2e


	//----- nvinfo : EIATTR_SPARSE_MMA_MASK
	.align		4
.L_314:
        /*0018*/ 	.byte	0x03, 0x50
        /*001a*/ 	.short	0x0000


	//----- nvinfo : EIATTR_MAXREG_COUNT
	.align		4
        /*001c*/ 	.byte	0x03, 0x1b
        /*001e*/ 	.short	0x00a8


	//----- nvinfo : EIATTR_MERCURY_ISA_VERSION
	.align		4
        /*0020*/ 	.byte	0x03, 0x5f
        /*0022*/ 	.short	0x0101


	//----- nvinfo : EIATTR_VRC_CTA_INIT_COUNT
	.align		4
        /*0024*/ 	.byte	0x02, 0x4a
	.zero		1
	.zero		1


	//----- nvinfo : EIATTR_EXIT_INSTR_OFFSETS
	.align		4
        /*0028*/ 	.byte	0x04, 0x1c
        /*002a*/ 	.short	(.L_316 - .L_315)


	//   ....[0]....
.L_315:
        /*002c*/ 	.word	0x00000010


	//----- nvinfo : EIATTR_MAX_THREADS
	.align		4
.L_316:
        /*0030*/ 	.byte	0x04, 0x05
        /*0032*/ 	.short	(.L_318 - .L_317)
.L_317:
        /*0034*/ 	.word	0x00000180
        /*0038*/ 	.word	0x00000001
        /*003c*/ 	.word	0x00000001


	//----- nvinfo : EIATTR_CBANK_PARAM_SIZE
	.align		4
.L_318:
        /*0040*/ 	.byte	0x03, 0x19
        /*0042*/ 	.short	0x0b80


	//----- nvinfo : EIATTR_PARAM_CBANK
	.align		4
        /*0044*/ 	.byte	0x04, 0x0a
        /*0046*/ 	.short	(.L_320 - .L_319)
	.align		4
.L_319:
        /*0048*/ 	.word	index@(.nv.constant0._ZN7cutlass13device_kernelIN5flash11enable_sm90INS1_16FlashAttnFwdSm90INS1_25CollectiveMainloopFwdSm90ILi2EN4cute5tupleIJNS5_1CILi1EEES8_S8_EEENS6_IJNS7_ILi128EEENS7_ILi96EEENS7_ILi64EEEEEELi256ENS_10bfloat16_tEfNS_4arch4Sm90ELb1ELb0ELb0ELb1ELb1ELb0ELb1ELb1ELb0ELb1ELb1ELb0EEENS1_21CollectiveEpilogueFwdINS6_IJSA_NS7_ILi256EEESB_EEES9_SE_SG_Li256ELb1ELb1ELb1ELb0EEENS1_36VarlenDynamicPersistentTileSchedulerILi128ELi96ELi256ELi128ELb1ELb1ELb1ELb1ELb1ELb1EEEEEEEEEvNT_6ParamsE)
        /*004c*/ 	.short	0x0380
        /*004e*/ 	.short	0x0b80


	//----- nvinfo : EIATTR_SW_WAR
	.align		4
.L_320:
        /*0050*/ 	.byte	0x04, 0x36
        /*0052*/ 	.short	(.L_322 - .L_321)
.L_321:
        /*0054*/ 	.word	0x00000008
.L_322:


//--------------------- .nv.info._ZN7cutlass13device_kernelIN5flash11enable_sm90INS1_16FlashAttnFwdSm90INS1_25CollectiveMainloopFwdSm90ILi2EN4cute5tupleIJNS5_1CILi1EEES8_S8_EEENS6_IJNS7_ILi128EEENS7_ILi96EEENS7_ILi64EEEEEELi256ENS_10bfloat16_tEfNS_4arch4Sm90ELb1ELb0ELb0ELb1ELb1ELb1ELb1ELb1ELb0ELb1ELb1ELb0EEENS1_21CollectiveEpilogueFwdINS6_IJSA_NS7_ILi256EEESB_EEES9_SE_SG_Li256ELb1ELb1ELb1ELb0EEENS1_36VarlenDynamicPersistentTileSchedulerILi128ELi96ELi256ELi128ELb1ELb1ELb1ELb1ELb1ELb1EEEEEEEEEvNT_6ParamsE --------------------------
	.section	.nv.info._ZN7cutlass13device_kernelIN5flash11enable_sm90INS1_16FlashAttnFwdSm90INS1_25CollectiveMainloopFwdSm90ILi2EN4cute5tupleIJNS5_1CILi1EEES8_S8_EEENS6_IJNS7_ILi128EEENS7_ILi96EEENS7_ILi64EEEEEELi256ENS_10bfloat16_tEfNS_4arch4Sm90ELb1ELb0ELb0ELb1ELb1ELb1ELb1ELb1ELb0ELb1ELb1ELb0EEENS1_21CollectiveEpilogueFwdINS6_IJSA_NS7_ILi256EEESB_EEES9_SE_SG_Li256ELb1ELb1ELb1ELb0EEENS1_36VarlenDynamicPersistentTileSchedulerILi128ELi96ELi256ELi128ELb1ELb1ELb1ELb1ELb1ELb1EEEEEEEEEvNT_6ParamsE,"",@"SHT_CUDA_INFO"
	.sectionflags	@""
	.align	4


	//----- nvinfo : EIATTR_CUDA_API_VERSION
	.align		4
        /*0000*/ 	.byte	0x04, 0x37
        /*0002*/ 	.short	(.L_324 - .L_323)
.L_323:
        /*0004*/ 	.word	0x00000082


	//----- nvinfo : EIATTR_KPARAM_INFO
	.align		4
.L_324:
        /*0008*/ 	.byte	0x04, 0x17
        /*000a*/ 	.short	(.L_326 - .L_325)
.L_325:
        /*000c*/ 	.word	0x00000000
        /*0010*/ 	.short	0x0000
        /*0012*/ 	.short	0x0000
        /*0014*/ 	.byte	0x00, 0xf0, 0x01, 0x2e


	//----- nvinfo : EIATTR_SPARSE_MMA_MASK
	.align		4
.L_326:
        /*0018*/ 	.byte	0x03, 0x50
        /*001a*/ 	.short	0x0000


	//----- nvinfo : EIATTR_MAXREG_COUNT
	.align		4
        /*001c*/ 	.byte	0x03, 0x1b
        /*001e*/ 	.short	0x00a8


	//----- nvinfo : EIATTR_MERCURY_ISA_VERSION
	.align		4
        /*0020*/ 	.byte	0x03, 0x5f
        /*0022*/ 	.short	0x0101


	//----- nvinfo : EIATTR_VRC_CTA_INIT_COUNT
	.align		4
        /*0024*/ 	.byte	0x02, 0x4a
	.zero		1
	.zero		1


	//----- nvinfo : EIATTR_EXIT_INSTR_OFFSETS
	.align		4
        /*0028*/ 	.byte	0x04, 0x1c
        /*002a*/ 	.short	(.L_328 - .L_327)


	//   ....[0]....
.L_327:
        /*002c*/ 	.word	0x00000010


	//----- nvinfo : EIATTR_MAX_THREADS
	.align		4
.L_328:
        /*0030*/ 	.byte	0x04, 0x05
        /*0032*/ 	.short	(.L_330 - .L_329)
.L_329:
        /*0034*/ 	.word	0x00000180
        /*0038*/ 	.word	0x00000001
        /*003c*/ 	.word	0x00000001


	//----- nvinfo : EIATTR_CBANK_PARAM_SIZE
	.align		4
.L_330:
        /*0040*/ 	.byte	0x03, 0x19
        /*0042*/ 	.short	0x0b80


	//----- nvinfo : EIATTR_PARAM_CBANK
	.align		4
        /*0044*/ 	.byte	0x04, 0x0a
        /*0046*/ 	.short	(.L_332 - .L_331)
	.align		4
.L_331:
        /*0048*/ 	.word	index@(.nv.constant0._ZN7cutlass13device_kernelIN5flash11enable_sm90INS1_16FlashAttnFwdSm90INS1_25CollectiveMainloopFwdSm90ILi2EN4cute5tupleIJNS5_1CILi1EEES8_S8_EEENS6_IJNS7_ILi128EEENS7_ILi96EEENS7_ILi64EEEEEELi256ENS_10bfloat16_tEfNS_4arch4Sm90ELb1ELb0ELb0ELb1ELb1ELb1ELb1ELb1ELb0ELb1ELb1ELb0EEENS1_21CollectiveEpilogueFwdINS6_IJSA_NS7_ILi256EEESB_EEES9_SE_SG_Li256ELb1ELb1ELb1ELb0EEENS1_36VarlenDynamicPersistentTileSchedulerILi128ELi96ELi256ELi128ELb1ELb1ELb1ELb1ELb1ELb1EEEEEEEEEvNT_6ParamsE)
        /*004c*/ 	.short	0x0380
        /*004e*/ 	.short	0x0b80


	//----- nvinfo : EIATTR_SW_WAR
	.align		4
.L_332:
        /*0050*/ 	.byte	0x04, 0x36
        /*0052*/ 	.short	(.L_334 - .L_333)
.L_333:
        /*0054*/ 	.word	0x00000008
.L_334:


//--------------------- .nv.callgraph             --------------------------
	.section	.nv.callgraph,"",@"SHT_CUDA_CALLGRAPH"
	.align	4
	.sectionentsize	8
	.align		4
        /*0000*/ 	.word	0x00000000
	.align		4
        /*0004*/ 	.word	0xffffffff
	.align		4
        /*0008*/ 	.word	0x00000000
	.align		4
        /*000c*/ 	.word	0xfffffffe
	.align		4
        /*0010*/ 	.word	0x00000000
	.align		4
        /*0014*/ 	.word	0xfffffffd
	.align		4
        /*0018*/ 	.word	0x00000000
	.align		4
        /*001c*/ 	.word	0xfffffffc


//--------------------- .nv.constant4             --------------------------
	.section	.nv.constant4,"a",@progbits
	.align	8
	.align		8
.nv.constant4:
        /*0000*/ 	.dword	_ZN81_INTERNAL_afd8fa15_45_flash_fwd_hdim64_256_bf16_paged_split_sm90_cu_49158569_33714cuda3std3__45__cpo5beginE
	.align		8
        /*0008*/ 	.dword	_ZN81_INTERNAL_afd8fa15_45_flash_fwd_hdim64_256_bf16_paged_split_sm90_cu_49158569_33714cuda3std3__45__cpo3endE
	.align		8
        /*0010*/ 	.dword	_ZN81_INTERNAL_afd8fa15_45_flash_fwd_hdim64_256_bf16_paged_split_sm90_cu_49158569_33714cuda3std3__45__cpo6cbeginE
	.align		8
        /*0018*/ 	.dword	_ZN81_INTERNAL_afd8fa15_45_flash_fwd_hdim64_256_bf16_paged_split_sm90_cu_49158569_33714cuda3std3__45__cpo4cendE
	.align		8
        /*0020*/ 	.dword	_ZN81_INTERNAL_afd8fa15_45_flash_fwd_hdim64_256_bf16_paged_split_sm90_cu_49158569_33714cuda3std3__483_GLOBAL__N__afd8fa15_45_flash_fwd_hdim64_256_bf16_paged_split_sm90_cu_49158569_33716ignoreE
	.align		8
        /*0028*/ 	.dword	_ZN81_INTERNAL_afd8fa15_45_flash_fwd_hdim64_256_bf16_paged_split_sm90_cu_49158569_33714cuda3std3__419piecewise_constructE
	.align		8
        /*0030*/ 	.dword	_ZN81_INTERNAL_afd8fa15_45_flash_fwd_hdim64_256_bf16_paged_split_sm90_cu_49158569_33714cuda3std3__48in_placeE
	.align		8
        /*0038*/ 	.dword	_ZN81_INTERNAL_afd8fa15_45_flash_fwd_hdim64_256_bf16_paged_split_sm90_cu_49158569_33714cuda3std6ranges3__45__cpo4swapE
	.align		8
        /*0040*/ 	.dword	_ZN81_INTERNAL_afd8fa15_45_flash_fwd_hdim64_256_bf16_paged_split_sm90_cu_49158569_33714cuda3std6ranges3__45__cpo9iter_moveE
	.align		8
        /*0048*/ 	.dword	_ZN81_INTERNAL_afd8fa15_45_flash_fwd_hdim64_256_bf16_paged_split_sm90_cu_49158569_33714cute7productE
	.align		8
        /*0050*/ 	.dword	_ZN81_INTERNAL_afd8fa15_45_flash_fwd_hdim64_256_bf16_paged_split_sm90_cu_49158569_33714cute1_E


//--------------------- .text._ZN7cutlass13device_kernelIN5flash11enable_sm90INS1_16FlashAttnFwdSm90INS1_25CollectiveMainloopFwdSm90ILi2EN4cute5tupleIJNS5_1CILi1EEES8_S8_EEENS6_IJNS7_ILi128EEENS7_ILi96EEENS7_ILi64EEEEEELi256ENS_10bfloat16_tEfNS_4arch4Sm90ELb0ELb0ELb0ELb0ELb1ELb0ELb0ELb1ELb0ELb1ELb1ELb0EEENS1_21CollectiveEpilogueFwdINS6_IJSA_NS7_ILi256EEESB_EEES9_SE_SG_Li256ELb0ELb1ELb1ELb0EEENS1_19SingleTileSchedulerILb0ELb1ELb1ELi128EEEEEEEEEvNT_6ParamsE --------------------------
	.section	.text._ZN7cutlass13device_kernelIN5flash11enable_sm90INS1_16FlashAttnFwdSm90INS1_25CollectiveMainloopFwdSm90ILi2EN4cute5tupleIJNS5_1CILi1EEES8_S8_EEENS6_IJNS7_ILi128EEENS7_ILi96EEENS7_ILi64EEEEEELi256ENS_10bfloat16_tEfNS_4arch4Sm90ELb0ELb0ELb0ELb0ELb1ELb0ELb0ELb1ELb0ELb1ELb1ELb0EEENS1_21CollectiveEpilogueFwdINS6_IJSA_NS7_ILi256EEESB_EEES9_SE_SG_Li256ELb0ELb1ELb1ELb0EEENS1_19SingleTileSchedulerILb0ELb1ELb1ELi128EEEEEEEEEvNT_6ParamsE,"ax",@progbits
	.align	128
.text._ZN7cutlass13device_kernelIN5flash11enable_sm90INS1_16FlashAttnFwdSm90INS1_25CollectiveMainloopFwdSm90ILi2EN4cute5tupleIJNS5_1CILi1EEES8_S8_EEENS6_IJNS7_ILi128EEENS7_ILi96EEENS7_ILi64EEEEEELi256ENS_10bfloat16_tEfNS_4arch4Sm90ELb0ELb0ELb0ELb0ELb1ELb0ELb0ELb1ELb0ELb1ELb1ELb0EEENS1_21CollectiveEpilogueFwdINS6_IJSA_NS7_ILi256EEESB_EEES9_SE_SG_Li256ELb0ELb1ELb1ELb0EEENS1_19SingleTileSchedulerILb0ELb1ELb1ELi128EEEEEEEEEvNT_6ParamsE:
        .type           _ZN7cutlass13device_kernelIN5flash11enable_sm90INS1_16FlashAttnFwdSm90INS1_25CollectiveMainloopFwdSm90ILi2EN4cute5tupleIJNS5_1CILi1EEES8_S8_EEENS6_IJNS7_ILi128EEENS7_ILi96EEENS7_ILi64EEEEEELi256ENS_10bfloat16_tEfNS_4arch4Sm90ELb0ELb0ELb0ELb0ELb1ELb0ELb0ELb1ELb0ELb1ELb1ELb0EEENS1_21CollectiveEpilogueFwdINS6_IJSA_NS7_ILi256EEESB_EEES9_SE_SG_Li256ELb0ELb1ELb1ELb0EEENS1_19SingleTileSchedulerILb0ELb1ELb1ELi128EEEEEEEEEvNT_6ParamsE,@function
        .size           _ZN7cutlass13device_kernelIN5flash11enable_sm90INS1_16FlashAttnFwdSm90INS1_25CollectiveMainloopFwdSm90ILi2EN4cute5tupleIJNS5_1CILi1EEES8_S8_EEENS6_IJNS7_ILi128EEENS7_ILi96EEENS7_ILi64EEEEEELi256ENS_10bfloat16_tEfNS_4arch4Sm90ELb0ELb0ELb0ELb0ELb1ELb0ELb0ELb1ELb0ELb1ELb1ELb0EEENS1_21CollectiveEpilogueFwdINS6_IJSA_NS7_ILi256EEESB_EEES9_SE_SG_Li256ELb0ELb1ELb1ELb0EEENS1_19SingleTileSchedulerILb0ELb1ELb1ELi128EEEEEEEEEvNT_6ParamsE,(.L_x_18 - _ZN7cutlass13device_kernelIN5flash11enable_sm90INS1_16FlashAttnFwdSm90INS1_25CollectiveMainloopFwdSm90ILi2EN4cute5tupleIJNS5_1CILi1EEES8_S8_EEENS6_IJNS7_ILi128EEENS7_ILi96EEENS7_ILi64EEEEEELi256ENS_10bfloat16_tEfNS_4arch4Sm90ELb0ELb0ELb0ELb0ELb1ELb0ELb0ELb1ELb0ELb1ELb1ELb0EEENS1_21CollectiveEpilogueFwdINS6_IJSA_NS7_ILi256EEESB_EEES9_SE_SG_Li256ELb0ELb1ELb1ELb0EEENS1_19SingleTileSchedulerILb0ELb1ELb1ELi128EEEEEEEEEvNT_6ParamsE)
        .other          _ZN7cutlass13device_kernelIN5flash11enable_sm90INS1_16FlashAttnFwdSm90INS1_25CollectiveMainloopFwdSm90ILi2EN4cute5tupleIJNS5_1CILi1EEES8_S8_EEENS6_IJNS7_ILi128EEENS7_ILi96EEENS7_ILi64EEEEEELi256ENS_10bfloat16_tEfNS_4arch4Sm90ELb0ELb0ELb0ELb0ELb1ELb0ELb0ELb1ELb0ELb1ELb1ELb0EEENS1_21CollectiveEpilogueFwdINS6_IJSA_NS7_ILi256EEESB_EEES9_SE_SG_Li256ELb0ELb1ELb1ELb0EEENS1_19SingleTileSchedulerILb0ELb1ELb1ELi128EEEEEEEEEvNT_6ParamsE,@"STO_CUDA_ENTRY STV_DEFAULT"
_ZN7cutlass13device_kernelIN5flash11enable_sm90INS1_16FlashAttnFwdSm90INS1_25CollectiveMainloopFwdSm90ILi2EN4cute5tupleIJNS5_1CILi1EEES8_S8_EEENS6_IJNS7_ILi128EEENS7_ILi96EEENS7_ILi64EEEEEELi256ENS_10bfloat16_tEfNS_4arch4Sm90ELb0ELb0ELb0ELb0ELb1ELb0ELb0ELb1ELb0ELb1ELb1ELb0EEENS1_21CollectiveEpilogueFwdINS6_IJSA_NS7_ILi256EEESB_EEES9_SE_SG_Li256ELb0ELb1ELb1ELb0EEENS1_19SingleTileSchedulerILb0ELb1ELb1ELi128EEEEEEEEEvNT_6ParamsE:
[----:B------:R-:W-:Y:S01]  /*0000*/  LDC R1, c[0x0][0x37c] ;  /* 0x0000df00ff017b82 */ /* 0x000fe20000000800 */
[----:B------:R-:W-:Y:S05]  /*0010*/  EXIT ;  /* 0x000000000000794d */ /* 0x000fea0003800000 */
.L_x_0:
[----:B------:R-:W-:-:S00]  /*0020*/  BRA `(.L_x_0) ;  /* 0xfffffffc00fc7947 */ /* 0x000fc0000383ffff */
[----:B------:R-:W-:-:S00]  /*0030*/  NOP ;  /* 0x0000000000007918 */ /* 0x000fc00000000000 */
        /* <DEDUP_REMOVED lines=12> */
.L_x_18:


//--------------------- .text._ZN7cutlass13device_kernelIN5flash11enable_sm90INS1_16FlashAttnFwdSm90INS1_25CollectiveMainloopFwdSm90ILi2EN4cute5tupleIJNS5_1CILi1EEES8_S8_EEENS6_IJNS7_ILi128EEENS7_ILi96EEENS7_ILi64EEEEEELi256ENS_10bfloat16_tEfNS_4arch4Sm90ELb0ELb0ELb0ELb0ELb1ELb0ELb1ELb1ELb0ELb1ELb1ELb0EEENS1_21CollectiveEpilogueFwdINS6_IJSA_NS7_ILi256EEESB_EEES9_SE_SG_Li256ELb0ELb1ELb1ELb0EEENS1_19SingleTileSchedulerILb0ELb1ELb1ELi128EEEEEEEEEvNT_6ParamsE --------------------------
	.section	.text._ZN7cutlass13device_kernelIN5flash11enable_sm90INS1_16FlashAttnFwdSm90INS1_25CollectiveMainloopFwdSm90ILi2EN4cute5tupleIJNS5_1CILi1EEES8_S8_EEENS6_IJNS7_ILi128EEENS7_ILi96EEENS7_ILi64EEEEEELi256ENS_10bfloat16_tEfNS_4arch4Sm90ELb0ELb0ELb0ELb0ELb1ELb0ELb1ELb1ELb0ELb1ELb1ELb0EEENS1_21CollectiveEpilogueFwdINS6_IJSA_NS7_ILi256EEESB_EEES9_SE_SG_Li256ELb0ELb1ELb1ELb0EEENS1_19SingleTileSchedulerILb0ELb1ELb1ELi128EEEEEEEEEvNT_6ParamsE,"ax",@progbits
	.align	128
.text._ZN7cutlass13device_kernelIN5flash11enable_sm90INS1_16FlashAttnFwdSm90INS1_25CollectiveMainloopFwdSm90ILi2EN4cute5tupleIJNS5_1CILi1EEES8_S8_EEENS6_IJNS7_ILi128EEENS7_ILi96EEENS7_ILi64EEEEEELi256ENS_10bfloat16_tEfNS_4arch4Sm90ELb0ELb0ELb0ELb0ELb1ELb0ELb1ELb1ELb0ELb1ELb1ELb0EEENS1_21CollectiveEpilogueFwdINS6_IJSA_NS7_ILi256EEESB_EEES9_SE_SG_Li256ELb0ELb1ELb1ELb0EEENS1_19SingleTileSchedulerILb0ELb1ELb1ELi128EEEEEEEEEvNT_6ParamsE:
        .type           _ZN7cutlass13device_kernelIN5flash11enable_sm90INS1_16FlashAttnFwdSm90INS1_25CollectiveMainloopFwdSm90ILi2EN4cute5tupleIJNS5_1CILi1EEES8_S8_EEENS6_IJNS7_ILi128EEENS7_ILi96EEENS7_ILi64EEEEEELi256ENS_10bfloat16_tEfNS_4arch4Sm90ELb0ELb0ELb0ELb0ELb1ELb0ELb1ELb1ELb0ELb1ELb1ELb0EEENS1_21CollectiveEpilogueFwdINS6_IJSA_NS7_ILi256EEESB_EEES9_SE_SG_Li256ELb0ELb1ELb1ELb0EEENS1_19SingleTileSchedulerILb0ELb1ELb1ELi128EEEEEEEEEvNT_6ParamsE,@function
        .size           _ZN7cutlass13device_kernelIN5flash11enable_sm90INS1_16FlashAttnFwdSm90INS1_25CollectiveMainloopFwdSm90ILi2EN4cute5tupleIJNS5_1CILi1EEES8_S8_EEENS6_IJNS7_ILi128EEENS7_ILi96EEENS7_ILi64EEEEEELi256ENS_10bfloat16_tEfNS_4arch4Sm90ELb0ELb0ELb0ELb0ELb1ELb0ELb1ELb1ELb0ELb1ELb1ELb0EEENS1_21CollectiveEpilogueFwdINS6_IJSA_NS7_ILi256EEESB_EEES9_SE_SG_Li256ELb0ELb1ELb1ELb0EEENS1_19SingleTileSchedulerILb0ELb1ELb1ELi128EEEEEEEEEvNT_6ParamsE,(.L_x_19 - _ZN7cutlass13device_kernelIN5flash11enable_sm90INS1_16FlashAttnFwdSm90INS1_25CollectiveMainloopFwdSm90ILi2EN4cute5tupleIJNS5_1CILi1EEES8_S8_EEENS6_IJNS7_ILi128EEENS7_ILi96EEENS7_ILi64EEEEEELi256ENS_10bfloat16_tEfNS_4arch4Sm90ELb0ELb0ELb0ELb0ELb1ELb0ELb1ELb1ELb0ELb1ELb1ELb0EEENS1_21CollectiveEpilogueFwdINS6_IJSA_NS7_ILi256EEESB_EEES9_SE_SG_Li256ELb0ELb1ELb1ELb0EEENS1_19SingleTileSchedulerILb0ELb1ELb1ELi128EEEEEEEEEvNT_6ParamsE)
        .other          _ZN7cutlass13device_kernelIN5flash11enable_sm90INS1_16FlashAttnFwdSm90INS1_25CollectiveMainloopFwdSm90ILi2EN4cute5tupleIJNS5_1CILi1EEES8_S8_EEENS6_IJNS7_ILi128EEENS7_ILi96EEENS7_ILi64EEEEEELi256ENS_10bfloat16_tEfNS_4arch4Sm90ELb0ELb0ELb0ELb0ELb1ELb0ELb1ELb1ELb0ELb1ELb1ELb0EEENS1_21CollectiveEpilogueFwdINS6_IJSA_NS7_ILi256EEESB_EEES9_SE_SG_Li256ELb0ELb1ELb1ELb0EEENS1_19SingleTileSchedulerILb0ELb1ELb1ELi128EEEEEEEEEvNT_6ParamsE,@"STO_CUDA_ENTRY STV_DEFAULT"
_ZN7cutlass13device_kernelIN5flash11enable_sm90INS1_16FlashAttnFwdSm90INS1_25CollectiveMainloopFwdSm90ILi2EN4cute5tupleIJNS5_1CILi1EEES8_S8_EEENS6_IJNS7_ILi128EEENS7_ILi96EEENS7_ILi64EEEEEELi256ENS_10bfloat16_tEfNS_4arch4Sm90ELb0ELb0ELb0ELb0ELb1ELb0ELb1ELb1ELb0ELb1ELb1ELb0EEENS1_21CollectiveEpilogueFwdINS6_IJSA_NS7_ILi256EEESB_EEES9_SE_SG_Li256ELb0ELb1ELb1ELb0EEENS1_19SingleTileSchedulerILb0ELb1ELb1ELi128EEEEEEEEEvNT_6ParamsE:
[----:B------:R-:W-:Y:S01]  /*0000*/  LDC R1, c[0x0][0x37c] ;  /* 0x0000df00ff017b82 */ /* 0x000fe20000000800 */
[----:B------:R-:W-:Y:S05]  /*0010*/  EXIT ;  /* 0x000000000000794d */ /* 0x000fea0003800000 */
.L_x_1:
        /* <DEDUP_REMOVED lines=14> */
.L_x_19:


//--------------------- .text._ZN7cutlass13device_kernelIN5flash11enable_sm90INS1_16FlashAttnFwdSm90INS1_25CollectiveMainloopFwdSm90ILi2EN4cute5tupleIJNS5_1CILi1EEES8_S8_EEENS6_IJNS7_ILi128EEENS7_ILi96EEENS7_ILi64EEEEEELi256ENS_10bfloat16_tEfNS_4arch4Sm90ELb0ELb0ELb0ELb1ELb1ELb0ELb0ELb1ELb0ELb1ELb1ELb0EEENS1_21CollectiveEpilogueFwdINS6_IJSA_NS7_ILi256EEESB_EEES9_SE_SG_Li256ELb1ELb1ELb1ELb0EEENS1_36VarlenDynamicPersistentTileSchedulerILi128ELi96ELi256ELi128ELb1ELb1ELb1ELb0ELb1ELb1EEEEEEEEEvNT_6ParamsE --------------------------
	.section	.text._ZN7cutlass13device_kernelIN5flash11enable_sm90INS1_16FlashAttnFwdSm90INS1_25CollectiveMainloopFwdSm90ILi2EN4cute5tupleIJNS5_1CILi1EEES8_S8_EEENS6_IJNS7_ILi128EEENS7_ILi96EEENS7_ILi64EEEEEELi256ENS_10bfloat16_tEfNS_4arch4Sm90ELb0ELb0ELb0ELb1ELb1ELb0ELb0ELb1ELb0ELb1ELb1ELb0EEENS1_21CollectiveEpilogueFwdINS6_IJSA_NS7_ILi256EEESB_EEES9_SE_SG_Li256ELb1ELb1ELb1ELb0EEENS1_36VarlenDynamicPersistentTileSchedulerILi128ELi96ELi256ELi128ELb1ELb1ELb1ELb0ELb1ELb1EEEEEEEEEvNT_6ParamsE,"ax",@progbits
	.align	128
.text._ZN7cutlass13device_kernelIN5flash11enable_sm90INS1_16FlashAttnFwdSm90INS1_25CollectiveMainloopFwdSm90ILi2EN4cute5tupleIJNS5_1CILi1EEES8_S8_EEENS6_IJNS7_ILi128EEENS7_ILi96EEENS7_ILi64EEEEEELi256ENS_10bfloat16_tEfNS_4arch4Sm90ELb0ELb0ELb0ELb1ELb1ELb0ELb0ELb1ELb0ELb1ELb1ELb0EEENS1_21CollectiveEpilogueFwdINS6_IJSA_NS7_ILi256EEESB_EEES9_SE_SG_Li256ELb1ELb1ELb1ELb0EEENS1_36VarlenDynamicPersistentTileSchedulerILi128ELi96ELi256ELi128ELb1ELb1ELb1ELb0ELb1ELb1EEEEEEEEEvNT_6ParamsE:
        .type           _ZN7cutlass13device_kernelIN5flash11enable_sm90INS1_16FlashAttnFwdSm90INS1_25CollectiveMainloopFwdSm90ILi2EN4cute5tupleIJNS5_1CILi1EEES8_S8_EEENS6_IJNS7_ILi128EEENS7_ILi96EEENS7_ILi64EEEEEELi256ENS_10bfloat16_tEfNS_4arch4Sm90ELb0ELb0ELb0ELb1ELb1ELb0ELb0ELb1ELb0ELb1ELb1ELb0EEENS1_21CollectiveEpilogueFwdINS6_IJSA_NS7_ILi256EEESB_EEES9_SE_SG_Li256ELb1ELb1ELb1ELb0EEENS1_36VarlenDynamicPersistentTileSchedulerILi128ELi96ELi256ELi128ELb1ELb1ELb1ELb0ELb1ELb1EEEEEEEEEvNT_6ParamsE,@function
        .size           _ZN7cutlass13device_kernelIN5flash11enable_sm90INS1_16FlashAttnFwdSm90INS1_25CollectiveMainloopFwdSm90ILi2EN4cute5tupleIJNS5_1CILi1EEES8_S8_EEENS6_IJNS7_ILi128EEENS7_ILi96EEENS7_ILi64EEEEEELi256ENS_10bfloat16_tEfNS_4arch4Sm90ELb0ELb0ELb0ELb1ELb1ELb0ELb0ELb1ELb0ELb1ELb1ELb0EEENS1_21CollectiveEpilogueFwdINS6_IJSA_NS7_ILi256EEESB_EEES9_SE_SG_Li256ELb1ELb1ELb1ELb0EEENS1_36VarlenDynamicPersistentTileSchedulerILi128ELi96ELi256ELi128ELb1ELb1ELb1ELb0ELb1ELb1EEEEEEEEEvNT_6ParamsE,(.L_x_20 - _ZN7cutlass13device_kernelIN5flash11enable_sm90INS1_16FlashAttnFwdSm90INS1_25CollectiveMainloopFwdSm90ILi2EN4cute5tupleIJNS5_1CILi1EEES8_S8_EEENS6_IJNS7_ILi128EEENS7_ILi96EEENS7_ILi64EEEEEELi256ENS_10bfloat16_tEfNS_4arch4Sm90ELb0ELb0ELb0ELb1ELb1ELb0ELb0ELb1ELb0ELb1ELb1ELb0EEENS1_21CollectiveEpilogueFwdINS6_IJSA_NS7_ILi256EEESB_EEES9_SE_SG_Li256ELb1ELb1ELb1ELb0EEENS1_36VarlenDynamicPersistentTileSchedulerILi128ELi96ELi256ELi128ELb1ELb1ELb1ELb0ELb1ELb1EEEEEEEEEvNT_6ParamsE)
        .other          _ZN7cutlass13device_kernelIN5flash11enable_sm90INS1_16FlashAttnFwdSm90INS1_25CollectiveMainloopFwdSm90ILi2EN4cute5tupleIJNS5_1CILi1EEES8_S8_EEENS6_IJNS7_ILi128EEENS7_ILi96EEENS7_ILi64EEEEEELi256ENS_10bfloat16_tEfNS_4arch4Sm90ELb0ELb0ELb0ELb1ELb1ELb0ELb0ELb1ELb0ELb1ELb1ELb0EEENS1_21CollectiveEpilogueFwdINS6_IJSA_NS7_ILi256EEESB_EEES9_SE_SG_Li256ELb1ELb1ELb1ELb0EEENS1_36VarlenDynamicPersistentTileSchedulerILi128ELi96ELi256ELi128ELb1ELb1ELb1ELb0ELb1ELb1EEEEEEEEEvNT_6ParamsE,@"STO_CUDA_ENTRY STV_DEFAULT"
_ZN7cutlass13device_kernelIN5flash11enable_sm90INS1_16FlashAttnFwdSm90INS1_25CollectiveMainloopFwdSm90ILi2EN4cute5tupleIJNS5_1CILi1EEES8_S8_EEENS6_IJNS7_ILi128EEENS7_ILi96EEENS7_ILi64EEEEEELi256ENS_10bfloat16_tEfNS_4arch4Sm90ELb0ELb0ELb0ELb1ELb1ELb0ELb0ELb1ELb0ELb1ELb1ELb0EEENS1_21CollectiveEpilogueFwdINS6_IJSA_NS7_ILi256EEESB_EEES9_SE_SG_Li256ELb1ELb1ELb1ELb0EEENS1_36VarlenDynamicPersistentTileSchedulerILi128ELi96ELi256ELi128ELb1ELb1ELb1ELb0ELb1ELb1EEEEEEEEEvNT_6ParamsE:
[----:B------:R-:W-:Y:S01]  /*0000*/  LDC R1, c[0x0][0x37c] ;  /* 0x0000df00ff017b82 */ /* 0x000fe20000000800 */
[----:B------:R-:W-:Y:S05]  /*0010*/  EXIT ;  /* 0x000000000000794d */ /* 0x000fea0003800000 */
.L_x_2:
        /* <DEDUP_REMOVED lines=14> */
.L_x_20:


//--------------------- .text._ZN7cutlass13device_kernelIN5flash11enable_sm90INS1_16FlashAttnFwdSm90INS1_25CollectiveMainloopFwdSm90ILi2EN4cute5tupleIJNS5_1CILi1EEES8_S8_EEENS6_IJNS7_ILi128EEENS7_ILi96EEENS7_ILi64EEEEEELi256ENS_10bfloat16_tEfNS_4arch4Sm90ELb0ELb0ELb0ELb1ELb1ELb1ELb0ELb1ELb0ELb1ELb1ELb0EEENS1_21CollectiveEpilogueFwdINS6_IJSA_NS7_ILi256EEESB_EEES9_SE_SG_Li256ELb1ELb1ELb1ELb0EEENS1_36VarlenDynamicPersistentTileSchedulerILi128ELi96ELi256ELi128ELb1ELb1ELb1ELb0ELb1ELb1EEEEEEEEEvNT_6ParamsE --------------------------
	.section	.text._ZN7cutlass13device_kernelIN5flash11enable_sm90INS1_16FlashAttnFwdSm90INS1_25CollectiveMainloopFwdSm90ILi2EN4cute5tupleIJNS5_1CILi1EEES8_S8_EEENS6_IJNS7_ILi128EEENS7_ILi96EEENS7_ILi64EEEEEELi256ENS_10bfloat16_tEfNS_4arch4Sm90ELb0ELb0ELb0ELb1ELb1ELb1ELb0ELb1ELb0ELb1ELb1ELb0EEENS1_21CollectiveEpilogueFwdINS6_IJSA_NS7_ILi256EEESB_EEES9_SE_SG_Li256ELb1ELb1ELb1ELb0EEENS1_36VarlenDynamicPersistentTileSchedulerILi128ELi96ELi256ELi128ELb1ELb1ELb1ELb0ELb1ELb1EEEEEEEEEvNT_6ParamsE,"ax",@progbits
	.align	128
.text._ZN7cutlass13device_kernelIN5flash11enable_sm90INS1_16FlashAttnFwdSm90INS1_25CollectiveMainloopFwdSm90ILi2EN4cute5tupleIJNS5_1CILi1EEES8_S8_EEENS6_IJNS7_ILi128EEENS7_ILi96EEENS7_ILi64EEEEEELi256ENS_10bfloat16_tEfNS_4arch4Sm90ELb0ELb0ELb0ELb1ELb1ELb1ELb0ELb1ELb0ELb1ELb1ELb0EEENS1_21CollectiveEpilogueFwdINS6_IJSA_NS7_ILi256EEESB_EEES9_SE_SG_Li256ELb1ELb1ELb1ELb0EEENS1_36VarlenDynamicPersistentTileSchedulerILi128ELi96ELi256ELi128ELb1ELb1ELb1ELb0ELb1ELb1EEEEEEEEEvNT_6ParamsE:
        .type           _ZN7cutlass13device_kernelIN5flash11enable_sm90INS1_16FlashAttnFwdSm90INS1_25CollectiveMainloopFwdSm90ILi2EN4cute5tupleIJNS5_1CILi1EEES8_S8_EEENS6_IJNS7_ILi128EEENS7_ILi96EEENS7_ILi64EEEEEELi256ENS_10bfloat16_tEfNS_4arch4Sm90ELb0ELb0ELb0ELb1ELb1ELb1ELb0ELb1ELb0ELb1ELb1ELb0EEENS1_21CollectiveEpilogueFwdINS6_IJSA_NS7_ILi256EEESB_EEES9_SE_SG_Li256ELb1ELb1ELb1ELb0EEENS1_36VarlenDynamicPersistentTileSchedulerILi128ELi96ELi256ELi128ELb1ELb1ELb1ELb0ELb1ELb1EEEEEEEEEvNT_6ParamsE,@function
        .size           _ZN7cutlass13device_kernelIN5flash11enable_sm90INS1_16FlashAttnFwdSm90INS1_25CollectiveMainloopFwdSm90ILi2EN4cute5tupleIJNS5_1CILi1EEES8_S8_EEENS6_IJNS7_ILi128EEENS7_ILi96EEENS7_ILi64EEEEEELi256ENS_10bfloat16_tEfNS_4arch4Sm90ELb0ELb0ELb0ELb1ELb1ELb1ELb0ELb1ELb0ELb1ELb1ELb0EEENS1_21CollectiveEpilogueFwdINS6_IJSA_NS7_ILi256EEESB_EEES9_SE_SG_Li256ELb1ELb1ELb1ELb0EEENS1_36VarlenDynamicPersistentTileSchedulerILi128ELi96ELi256ELi128ELb1ELb1ELb1ELb0ELb1ELb1EEEEEEEEEvNT_6ParamsE,(.L_x_21 - _ZN7cutlass13device_kernelIN5flash11enable_sm90INS1_16FlashAttnFwdSm90INS1_25CollectiveMainloopFwdSm90ILi2EN4cute5tupleIJNS5_1CILi1EEES8_S8_EEENS6_IJNS7_ILi128EEENS7_ILi96EEENS7_ILi64EEEEEELi256ENS_10bfloat16_tEfNS_4arch4Sm90ELb0ELb0ELb0ELb1ELb1ELb1ELb0ELb1ELb0ELb1ELb1ELb0EEENS1_21CollectiveEpilogueFwdINS6_IJSA_NS7_ILi256EEESB_EEES9_SE_SG_Li256ELb1ELb1ELb1ELb0EEENS1_36VarlenDynamicPersistentTileSchedulerILi128ELi96ELi256ELi128ELb1ELb1ELb1ELb0ELb1ELb1EEEEEEEEEvNT_6ParamsE)
        .other          _ZN7cutlass13device_kernelIN5flash11enable_sm90INS1_16FlashAttnFwdSm90INS1_25CollectiveMainloopFwdSm90ILi2EN4cute5tupleIJNS5_1CILi1EEES8_S8_EEENS6_IJNS7_ILi128EEENS7_ILi96EEENS7_ILi64EEEEEELi256ENS_10bfloat16_tEfNS_4arch4Sm90ELb0ELb0ELb0ELb1ELb1ELb1ELb0ELb1ELb0ELb1ELb1ELb0EEENS1_21CollectiveEpilogueFwdINS6_IJSA_NS7_ILi256EEESB_EEES9_SE_SG_Li256ELb1ELb1ELb1ELb0EEENS1_36VarlenDynamicPersistentTileSchedulerILi128ELi96ELi256ELi128ELb1ELb1ELb1ELb0ELb1ELb1EEEEEEEEEvNT_6ParamsE,@"STO_CUDA_ENTRY STV_DEFAULT"
_ZN7cutlass13device_kernelIN5flash11enable_sm90INS1_16FlashAttnFwdSm90INS1_25CollectiveMainloopFwdSm90ILi2EN4cute5tupleIJNS5_1CILi1EEES8_S8_EEENS6_IJNS7_ILi128EEENS7_ILi96EEENS7_ILi64EEEEEELi256ENS_10bfloat16_tEfNS_4arch4Sm90ELb0ELb0ELb0ELb1ELb1ELb1ELb0ELb1ELb0ELb1ELb1ELb0EEENS1_21CollectiveEpilogueFwdINS6_IJSA_NS7_ILi256EEESB_EEES9_SE_SG_Li256ELb1ELb1ELb1ELb0EEENS1_36VarlenDynamicPersistentTileSchedulerILi128ELi96ELi256ELi128ELb1ELb1ELb1ELb0ELb1ELb1EEEEEEEEEvNT_6ParamsE:
[----:B------:R-:W-:Y:S01]  /*0000*/  LDC R1, c[0x0][0x37c] ;  /* 0x0000df00ff017b82 */ /* 0x000fe20000000800 */
[----:B------:R-:W-:Y:S05]  /*0010*/  EXIT ;  /* 0x000000000000794d */ /* 0x000fea0003800000 */
.L_x_3:
        /* <DEDUP_REMOVED lines=14> */
.L_x_21:


//--------------------- .text._ZN7cutlass13device_kernelIN5flash11enable_sm90INS1_16FlashAttnFwdSm90INS1_25CollectiveMainloopFwdSm90ILi2EN4cute5tupleIJNS5_1CILi1EEES8_S8_EEENS6_IJNS7_ILi128EEENS7_ILi96EEENS7_ILi64EEEEEELi256ENS_10bfloat16_tEfNS_4arch4Sm90ELb0ELb0ELb0ELb1ELb1ELb0ELb1ELb1ELb0ELb1ELb1ELb0EEENS1_21CollectiveEpilogueFwdINS6_IJSA_NS7_ILi256EEESB_EEES9_SE_SG_Li256ELb1ELb1ELb1ELb0EEENS1_36VarlenDynamicPersistentTileSchedulerILi128ELi96ELi256ELi128ELb1ELb1ELb1ELb0ELb1ELb1EEEEEEEEEvNT_6ParamsE --------------------------
	.section	.text._ZN7cutlass13device_kernelIN5flash11enable_sm90INS1_16FlashAttnFwdSm90INS1_25CollectiveMainloopFwdSm90ILi2EN4cute5tupleIJNS5_1CILi1EEES8_S8_EEENS6_IJNS7_ILi128EEENS7_ILi96EEENS7_ILi64EEEEEELi256ENS_10bfloat16_tEfNS_4arch4Sm90ELb0ELb0ELb0ELb1ELb1ELb0ELb1ELb1ELb0ELb1ELb1ELb0EEENS1_21CollectiveEpilogueFwdINS6_IJSA_NS7_ILi256EEESB_EEES9_SE_SG_Li256ELb1ELb1ELb1ELb0EEENS1_36VarlenDynamicPersistentTileSchedulerILi128ELi96ELi256ELi128ELb1ELb1ELb1ELb0ELb1ELb1EEEEEEEEEvNT_6ParamsE,"ax",@progbits
	.align	128
.text._ZN7cutlass13device_kernelIN5flash11enable_sm90INS1_16FlashAttnFwdSm90INS1_25CollectiveMainloopFwdSm90ILi2EN4cute5tupleIJNS5_1CILi1EEES8_S8_EEENS6_IJNS7_ILi128EEENS7_ILi96EEENS7_ILi64EEEEEELi256ENS_10bfloat16_tEfNS_4arch4Sm90ELb0ELb0ELb0ELb1ELb1ELb0ELb1ELb1ELb0ELb1ELb1ELb0EEENS1_21CollectiveEpilogueFwdINS6_IJSA_NS7_ILi256EEESB_EEES9_SE_SG_Li256ELb1ELb1ELb1ELb0EEENS1_36VarlenDynamicPersistentTileSchedulerILi128ELi96ELi256ELi128ELb1ELb1ELb1ELb0ELb1ELb1EEEEEEEEEvNT_6ParamsE:
        .type           _ZN7cutlass13device_kernelIN5flash11enable_sm90INS1_16FlashAttnFwdSm90INS1_25CollectiveMainloopFwdSm90ILi2EN4cute5tupleIJNS5_1CILi1EEES8_S8_EEENS6_IJNS7_ILi128EEENS7_ILi96EEENS7_ILi64EEEEEELi256ENS_10bfloat16_tEfNS_4arch4Sm90ELb0ELb0ELb0ELb1ELb1ELb0ELb1ELb1ELb0ELb1ELb1ELb0EEENS1_21CollectiveEpilogueFwdINS6_IJSA_NS7_ILi256EEESB_EEES9_SE_SG_Li256ELb1ELb1ELb1ELb0EEENS1_36VarlenDynamicPersistentTileSchedulerILi128ELi96ELi256ELi128ELb1ELb1ELb1ELb0ELb1ELb1EEEEEEEEEvNT_6ParamsE,@function
        .size           _ZN7cutlass13device_kernelIN5flash11enable_sm90INS1_16FlashAttnFwdSm90INS1_25CollectiveMainloopFwdSm90ILi2EN4cute5tupleIJNS5_1CILi1EEES8_S8_EEENS6_IJNS7_ILi128EEENS7_ILi96EEENS7_ILi64EEEEEELi256ENS_10bfloat16_tEfNS_4arch4Sm90ELb0ELb0ELb0ELb1ELb1ELb0ELb1ELb1ELb0ELb1ELb1ELb0EEENS1_21CollectiveEpilogueFwdINS6_IJSA_NS7_ILi256EEESB_EEES9_SE_SG_Li256ELb1ELb1ELb1ELb0EEENS1_36VarlenDynamicPersistentTileSchedulerILi128ELi96ELi256ELi128ELb1ELb1ELb1ELb0ELb1ELb1EEEEEEEEEvNT_6ParamsE,(.L_x_22 - _ZN7cutlass13device_kernelIN5flash11enable_sm90INS1_16FlashAttnFwdSm90INS1_25CollectiveMainloopFwdSm90ILi2EN4cute5tupleIJNS5_1CILi1EEES8_S8_EEENS6_IJNS7_ILi128EEENS7_ILi96EEENS7_ILi64EEEEEELi256ENS_10bfloat16_tEfNS_4arch4Sm90ELb0ELb0ELb0ELb1ELb1ELb0ELb1ELb1ELb0ELb1ELb1ELb0EEENS1_21CollectiveEpilogueFwdINS6_IJSA_NS7_ILi256EEESB_EEES9_SE_SG_Li256ELb1ELb1ELb1ELb0EEENS1_36VarlenDynamicPersistentTileSchedulerILi128ELi96ELi256ELi128ELb1ELb1ELb1ELb0ELb1ELb1EEEEEEEEEvNT_6ParamsE)
        .other          _ZN7cutlass13device_kernelIN5flash11enable_sm90INS1_16FlashAttnFwdSm90INS1_25CollectiveMainloopFwdSm90ILi2EN4cute5tupleIJNS5_1CILi1EEES8_S8_EEENS6_IJNS7_ILi128EEENS7_ILi96EEENS7_ILi64EEEEEELi256ENS_10bfloat16_tEfNS_4arch4Sm90ELb0ELb0ELb0ELb1ELb1ELb0ELb1ELb1ELb0ELb1ELb1ELb0EEENS1_21CollectiveEpilogueFwdINS6_IJSA_NS7_ILi256EEESB_EEES9_SE_SG_Li256ELb1ELb1ELb1ELb0EEENS1_36VarlenDynamicPersistentTileSchedulerILi128ELi96ELi256ELi128ELb1ELb1ELb1ELb0ELb1ELb1EEEEEEEEEvNT_6ParamsE,@"STO_CUDA_ENTRY STV_DEFAULT"
_ZN7cutlass13device_kernelIN5flash11enable_sm90INS1_16FlashAttnFwdSm90INS1_25CollectiveMainloopFwdSm90ILi2EN4cute5tupleIJNS5_1CILi1EEES8_S8_EEENS6_IJNS7_ILi128EEENS7_ILi96EEENS7_ILi64EEEEEELi256ENS_10bfloat16_tEfNS_4arch4Sm90ELb0ELb0ELb0ELb1ELb1ELb0ELb1ELb1ELb0ELb1ELb1ELb0EEENS1_21CollectiveEpilogueFwdINS6_IJSA_NS7_ILi256EEESB_EEES9_SE_SG_Li256ELb1ELb1ELb1ELb0EEENS1_36VarlenDynamicPersistentTileSchedulerILi128ELi96ELi256ELi128ELb1ELb1ELb1ELb0ELb1ELb1EEEEEEEEEvNT_6ParamsE:
[----:B------:R-:W-:Y:S01]  /*0000*/  LDC R1, c[0x0][0x37c] ;  /* 0x0000df00ff017b82 */ /* 0x000fe20000000800 */
[----:B------:R-:W-:Y:S05]  /*0010*/  EXIT ;  /* 0x000000000000794d */ /* 0x000fea0003800000 */
.L_x_4:
        /* <DEDUP_REMOVED lines=14> */
.L_x_22:


//--------------------- .text._ZN7cutlass13device_kernelIN5flash11enable_sm90INS1_16FlashAttnFwdSm90INS1_25CollectiveMainloopFwdSm90ILi2EN4cute5tupleIJNS5_1CILi1EEES8_S8_EEENS6_IJNS7_ILi128EEENS7_ILi96EEENS7_ILi64EEEEEELi256ENS_10bfloat16_tEfNS_4arch4Sm90ELb0ELb0ELb0ELb1ELb1ELb1ELb1ELb1ELb0ELb1ELb1ELb0EEENS1_21CollectiveEpilogueFwdINS6_IJSA_NS7_ILi256EEESB_EEES9_SE_SG_Li256ELb1ELb1ELb1ELb0EEENS1_36VarlenDynamicPersistentTileSchedulerILi128ELi96ELi256ELi128ELb1ELb1ELb1ELb0ELb1ELb1EEEEEEEEEvNT_6ParamsE --------------------------
	.section	.text._ZN7cutlass13device_kernelIN5flash11enable_sm90INS1_16FlashAttnFwdSm90INS1_25CollectiveMainloopFwdSm90ILi2EN4cute5tupleIJNS5_1CILi1EEES8_S8_EEENS6_IJNS7_ILi128EEENS7_ILi96EEENS7_ILi64EEEEEELi256ENS_10bfloat16_tEfNS_4arch4Sm90ELb0ELb0ELb0ELb1ELb1ELb1ELb1ELb1ELb0ELb1ELb1ELb0EEENS1_21CollectiveEpilogueFwdINS6_IJSA_NS7_ILi256EEESB_EEES9_SE_SG_Li256ELb1ELb1ELb1ELb0EEENS1_36VarlenDynamicPersistentTileSchedulerILi128ELi96ELi256ELi128ELb1ELb1ELb1ELb0ELb1ELb1EEEEEEEEEvNT_6ParamsE,"ax",@progbits
	.align	128
.text._ZN7cutlass13device_kernelIN5flash11enable_sm90INS1_16FlashAttnFwdSm90INS1_25CollectiveMainloopFwdSm90ILi2EN4cute5tupleIJNS5_1CILi1EEES8_S8_EEENS6_IJNS7_ILi128EEENS7_ILi96EEENS7_ILi64EEEEEELi256ENS_10bfloat16_tEfNS_4arch4Sm90ELb0ELb0ELb0ELb1ELb1ELb1ELb1ELb1ELb0ELb1ELb1ELb0EEENS1_21CollectiveEpilogueFwdINS6_IJSA_NS7_ILi256EEESB_EEES9_SE_SG_Li256ELb1ELb1ELb1ELb0EEENS1_36VarlenDynamicPersistentTileSchedulerILi128ELi96ELi256ELi128ELb1ELb1ELb1ELb0ELb1ELb1EEEEEEEEEvNT_6ParamsE:
        .type           _ZN7cutlass13device_kernelIN5flash11enable_sm90INS1_16FlashAttnFwdSm90INS1_25CollectiveMainloopFwdSm90ILi2EN4cute5tupleIJNS5_1CILi1EEES8_S8_EEENS6_IJNS7_ILi128EEENS7_ILi96EEENS7_ILi64EEEEEELi256ENS_10bfloat16_tEfNS_4arch4Sm90ELb0ELb0ELb0ELb1ELb1ELb1ELb1ELb1ELb0ELb1ELb1ELb0EEENS1_21CollectiveEpilogueFwdINS6_IJSA_NS7_ILi256EEESB_EEES9_SE_SG_Li256ELb1ELb1ELb1ELb0EEENS1_36VarlenDynamicPersistentTileSchedulerILi128ELi96ELi256ELi128ELb1ELb1ELb1ELb0ELb1ELb1EEEEEEEEEvNT_6ParamsE,@function
        .size           _ZN7cutlass13device_kernelIN5flash11enable_sm90INS1_16FlashAttnFwdSm90INS1_25CollectiveMainloopFwdSm90ILi2EN4cute5tupleIJNS5_1CILi1EEES8_S8_EEENS6_IJNS7_ILi128EEENS7_ILi96EEENS7_ILi64EEEEEELi256ENS_10bfloat16_tEfNS_4arch4Sm90ELb0ELb0ELb0ELb1ELb1ELb1ELb1ELb1ELb0ELb1ELb1ELb0EEENS1_21CollectiveEpilogueFwdINS6_IJSA_NS7_ILi256EEESB_EEES9_SE_SG_Li256ELb1ELb1ELb1ELb0EEENS1_36VarlenDynamicPersistentTileSchedulerILi128ELi96ELi256ELi128ELb1ELb1ELb1ELb0ELb1ELb1EEEEEEEEEvNT_6ParamsE,(.L_x_23 - _ZN7cutlass13device_kernelIN5flash11enable_sm90INS1_16FlashAttnFwdSm90INS1_25CollectiveMainloopFwdSm90ILi2EN4cute5tupleIJNS5_1CILi1EEES8_S8_EEENS6_IJNS7_ILi128EEENS7_ILi96EEENS7_ILi64EEEEEELi256ENS_10bfloat16_tEfNS_4arch4Sm90ELb0ELb0ELb0ELb1ELb1ELb1ELb1ELb1ELb0ELb1ELb1ELb0EEENS1_21CollectiveEpilogueFwdINS6_IJSA_NS7_ILi256EEESB_EEES9_SE_SG_Li256ELb1ELb1ELb1ELb0EEENS1_36VarlenDynamicPersistentTileSchedulerILi128ELi96ELi256ELi128ELb1ELb1ELb1ELb0ELb1ELb1EEEEEEEEEvNT_6ParamsE)
        .other          _ZN7cutlass13device_kernelIN5flash11enable_sm90INS1_16FlashAttnFwdSm90INS1_25CollectiveMainloopFwdSm90ILi2EN4cute5tupleIJNS5_1CILi1EEES8_S8_EEENS6_IJNS7_ILi128EEENS7_ILi96EEENS7_ILi64EEEEEELi256ENS_10bfloat16_tEfNS_4arch4Sm90ELb0ELb0ELb0ELb1ELb1ELb1ELb1ELb1ELb0ELb1ELb1ELb0EEENS1_21CollectiveEpilogueFwdINS6_IJSA_NS7_ILi256EEESB_EEES9_SE_SG_Li256ELb1ELb1ELb1ELb0EEENS1_36VarlenDynamicPersistentTileSchedulerILi128ELi96ELi256ELi128ELb1ELb1ELb1ELb0ELb1ELb1EEEEEEEEEvNT_6ParamsE,@"STO_CUDA_ENTRY STV_DEFAULT"
_ZN7cutlass13device_kernelIN5flash11enable_sm90INS1_16FlashAttnFwdSm90INS1_25CollectiveMainloopFwdSm90ILi2EN4cute5tupleIJNS5_1CILi1EEES8_S8_EEENS6_IJNS7_ILi128EEENS7_ILi96EEENS7_ILi64EEEEEELi256ENS_10bfloat16_tEfNS_4arch4Sm90ELb0ELb0ELb0ELb1ELb1ELb1ELb1ELb1ELb0ELb1ELb1ELb0EEENS1_21CollectiveEpilogueFwdINS6_IJSA_NS7_ILi256EEESB_EEES9_SE_SG_Li256ELb1ELb1ELb1ELb0EEENS1_36VarlenDynamicPersistentTileSchedulerILi128ELi96ELi256ELi128ELb1ELb1ELb1ELb0ELb1ELb1EEEEEEEEEvNT_6ParamsE:
[----:B------:R-:W-:Y:S01]  /*0000*/  LDC R1, c[0x0][0x37c] ;  /* 0x0000df00ff017b82 */ /* 0x000fe20000000800 */
[----:B------:R-:W-:Y:S05]  /*0010*/  EXIT ;  /* 0x000000000000794d */ /* 0x000fea0003800000 */
.L_x_5:
        /* <DEDUP_REMOVED lines=14> */
.L_x_23:


//--------------------- .text._ZN7cutlass13device_kernelIN5flash11enable_sm90INS1_16FlashAttnFwdSm90INS1_25CollectiveMainloopFwdSm90ILi2EN4cute5tupleIJNS5_1CILi1EEES8_S8_EEENS6_IJNS7_ILi128EEENS7_ILi96EEENS7_ILi64EEEEEELi256ENS_10bfloat16_tEfNS_4arch4Sm90ELb0ELb1ELb0ELb0ELb1ELb0ELb0ELb1ELb0ELb1ELb1ELb0EEENS1_21CollectiveEpilogueFwdINS6_IJSA_NS7_ILi256EEESB_EEES9_SE_SG_Li256ELb0ELb1ELb1ELb0EEENS1_19SingleTileSchedulerILb0ELb1ELb1ELi128EEEEEEEEEvNT_6ParamsE --------------------------
	.section	.text._ZN7cutlass13device_kernelIN5flash11enable_sm90INS1_16FlashAttnFwdSm90INS1_25CollectiveMainloopFwdSm90ILi2EN4cute5tupleIJNS5_1CILi1EEES8_S8_EEENS6_IJNS7_ILi128EEENS7_ILi96EEENS7_ILi64EEEEEELi256ENS_10bfloat16_tEfNS_4arch4Sm90ELb0ELb1ELb0ELb0ELb1ELb0ELb0ELb1ELb0ELb1ELb1ELb0EEENS1_21CollectiveEpilogueFwdINS6_IJSA_NS7_ILi256EEESB_EEES9_SE_SG_Li256ELb0ELb1ELb1ELb0EEENS1_19SingleTileSchedulerILb0ELb1ELb1ELi128EEEEEEEEEvNT_6ParamsE,"ax",@progbits
	.align	128
.text._ZN7cutlass13device_kernelIN5flash11enable_sm90INS1_16FlashAttnFwdSm90INS1_25CollectiveMainloopFwdSm90ILi2EN4cute5tupleIJNS5_1CILi1EEES8_S8_EEENS6_IJNS7_ILi128EEENS7_ILi96EEENS7_ILi64EEEEEELi256ENS_10bfloat16_tEfNS_4arch4Sm90ELb0ELb1ELb0ELb0ELb1ELb0ELb0ELb1ELb0ELb1ELb1ELb0EEENS1_21CollectiveEpilogueFwdINS6_IJSA_NS7_ILi256EEESB_EEES9_SE_SG_Li256ELb0ELb1ELb1ELb0EEENS1_19SingleTileSchedulerILb0ELb1ELb1ELi128EEEEEEEEEvNT_6ParamsE:
        .type           _ZN7cutlass13device_kernelIN5flash11enable_sm90INS1_16FlashAttnFwdSm90INS1_25CollectiveMainloopFwdSm90ILi2EN4cute5tupleIJNS5_1CILi1EEES8_S8_EEENS6_IJNS7_ILi128EEENS7_ILi96EEENS7_ILi64EEEEEELi256ENS_10bfloat16_tEfNS_4arch4Sm90ELb0ELb1ELb0ELb0ELb1ELb0ELb0ELb1ELb0ELb1ELb1ELb0EEENS1_21CollectiveEpilogueFwdINS6_IJSA_NS7_ILi256EEESB_EEES9_SE_SG_Li256ELb0ELb1ELb1ELb0EEENS1_19SingleTileSchedulerILb0ELb1ELb1ELi128EEEEEEEEEvNT_6ParamsE,@function
        .size           _ZN7cutlass13device_kernelIN5flash11enable_sm90INS1_16FlashAttnFwdSm90INS1_25CollectiveMainloopFwdSm90ILi2EN4cute5tupleIJNS5_1CILi1EEES8_S8_EEENS6_IJNS7_ILi128EEENS7_ILi96EEENS7_ILi64EEEEEELi256ENS_10bfloat16_tEfNS_4arch4Sm90ELb0ELb1ELb0ELb0ELb1ELb0ELb0ELb1ELb0ELb1ELb1ELb0EEENS1_21CollectiveEpilogueFwdINS6_IJSA_NS7_ILi256EEESB_EEES9_SE_SG_Li256ELb0ELb1ELb1ELb0EEENS1_19SingleTileSchedulerILb0ELb1ELb1ELi128EEEEEEEEEvNT_6ParamsE,(.L_x_24 - _ZN7cutlass13device_kernelIN5flash11enable_sm90INS1_16FlashAttnFwdSm90INS1_25CollectiveMainloopFwdSm90ILi2EN4cute5tupleIJNS5_1CILi1EEES8_S8_EEENS6_IJNS7_ILi128EEENS7_ILi96EEENS7_ILi64EEEEEELi256ENS_10bfloat16_tEfNS_4arch4Sm90ELb0ELb1ELb0ELb0ELb1ELb0ELb0ELb1ELb0ELb1ELb1ELb0EEENS1_21CollectiveEpilogueFwdINS6_IJSA_NS7_ILi256EEESB_EEES9_SE_SG_Li256ELb0ELb1ELb1ELb0EEENS1_19SingleTileSchedulerILb0ELb1ELb1ELi128EEEEEEEEEvNT_6ParamsE)
        .other          _ZN7cutlass13device_kernelIN5flash11enable_sm90INS1_16FlashAttnFwdSm90INS1_25CollectiveMainloopFwdSm90ILi2EN4cute5tupleIJNS5_1CILi1EEES8_S8_EEENS6_IJNS7_ILi128EEENS7_ILi96EEENS7_ILi64EEEEEELi256ENS_10bfloat16_tEfNS_4arch4Sm90ELb0ELb1ELb0ELb0ELb1ELb0ELb0ELb1ELb0ELb1ELb1ELb0EEENS1_21CollectiveEpilogueFwdINS6_IJSA_NS7_ILi256EEESB_EEES9_SE_SG_Li256ELb0ELb1ELb1ELb0EEENS1_19SingleTileSchedulerILb0ELb1ELb1ELi128EEEEEEEEEvNT_6ParamsE,@"STO_CUDA_ENTRY STV_DEFAULT"
_ZN7cutlass13device_kernelIN5flash11enable_sm90INS1_16FlashAttnFwdSm90INS1_25CollectiveMainloopFwdSm90ILi2EN4cute5tupleIJNS5_1CILi1EEES8_S8_EEENS6_IJNS7_ILi128EEENS7_ILi96EEENS7_ILi64EEEEEELi256ENS_10bfloat16_tEfNS_4arch4Sm90ELb0ELb1ELb0ELb0ELb1ELb0ELb0ELb1ELb0ELb1ELb1ELb0EEENS1_21CollectiveEpilogueFwdINS6_IJSA_NS7_ILi256EEESB_EEES9_SE_SG_Li256ELb0ELb1ELb1ELb0EEENS1_19SingleTileSchedulerILb0ELb1ELb1ELi128EEEEEEEEEvNT_6ParamsE:
[----:B------:R-:W-:Y:S01]  /*0000*/  LDC R1, c[0x0][0x37c] ;  /* 0x0000df00ff017b82 */ /* 0x000fe20000000800 */
[----:B------:R-:W-:Y:S05]  /*0010*/  EXIT ;  /* 0x000000000000794d */ /* 0x000fea0003800000 */
.L_x_6:
        /* <DEDUP_REMOVED lines=14> */
.L_x_24:


//--------------------- .text._ZN7cutlass13device_kernelIN5flash11enable_sm90INS1_16FlashAttnFwdSm90INS1_25CollectiveMainloopFwdSm90ILi2EN4cute5tupleIJNS5_1CILi1EEES8_S8_EEENS6_IJNS7_ILi128EEENS7_ILi96EEENS7_ILi64EEEEEELi256ENS_10bfloat16_tEfNS_4arch4Sm90ELb0ELb1ELb0ELb0ELb1ELb0ELb1ELb1ELb0ELb1ELb1ELb0EEENS1_21CollectiveEpilogueFwdINS6_IJSA_NS7_ILi256EEESB_EEES9_SE_SG_Li256ELb0ELb1ELb1ELb0EEENS1_19SingleTileSchedulerILb0ELb1ELb1ELi128EEEEEEEEEvNT_6ParamsE --------------------------
	.section	.text._ZN7cutlass13device_kernelIN5flash11enable_sm90INS1_16FlashAttnFwdSm90INS1_25CollectiveMainloopFwdSm90ILi2EN4cute5tupleIJNS5_1CILi1EEES8_S8_EEENS6_IJNS7_ILi128EEENS7_ILi96EEENS7_ILi64EEEEEELi256ENS_10bfloat16_tEfNS_4arch4Sm90ELb0ELb1ELb0ELb0ELb1ELb0ELb1ELb1ELb0ELb1ELb1ELb0EEENS1_21CollectiveEpilogueFwdINS6_IJSA_NS7_ILi256EEESB_EEES9_SE_SG_Li256ELb0ELb1ELb1ELb0EEENS1_19SingleTileSchedulerILb0ELb1ELb1ELi128EEEEEEEEEvNT_6ParamsE,"ax",@progbits
	.align	128
.text._ZN7cutlass13device_kernelIN5flash11enable_sm90INS1_16FlashAttnFwdSm90INS1_25CollectiveMainloopFwdSm90ILi2EN4cute5tupleIJNS5_1CILi1EEES8_S8_EEENS6_IJNS7_ILi128EEENS7_ILi96EEENS7_ILi64EEEEEELi256ENS_10bfloat16_tEfNS_4arch4Sm90ELb0ELb1ELb0ELb0ELb1ELb0ELb1ELb1ELb0ELb1ELb1ELb0EEENS1_21CollectiveEpilogueFwdINS6_IJSA_NS7_ILi256EEESB_EEES9_SE_SG_Li256ELb0ELb1ELb1ELb0EEENS1_19SingleTileSchedulerILb0ELb1ELb1ELi128EEEEEEEEEvNT_6ParamsE:
        .type           _ZN7cutlass13device_kernelIN5flash11enable_sm90INS1_16FlashAttnFwdSm90INS1_25CollectiveMainloopFwdSm90ILi2EN4cute5tupleIJNS5_1CILi1EEES8_S8_EEENS6_IJNS7_ILi128EEENS7_ILi96EEENS7_ILi64EEEEEELi256ENS_10bfloat16_tEfNS_4arch4Sm90ELb0ELb1ELb0ELb0ELb1ELb0ELb1ELb1ELb0ELb1ELb1ELb0EEENS1_21CollectiveEpilogueFwdINS6_IJSA_NS7_ILi256EEESB_EEES9_SE_SG_Li256ELb0ELb1ELb1ELb0EEENS1_19SingleTileSchedulerILb0ELb1ELb1ELi128EEEEEEEEEvNT_6ParamsE,@function
        .size           _ZN7cutlass13device_kernelIN5flash11enable_sm90INS1_16FlashAttnFwdSm90INS1_25CollectiveMainloopFwdSm90ILi2EN4cute5tupleIJNS5_1CILi1EEES8_S8_EEENS6_IJNS7_ILi128EEENS7_ILi96EEENS7_ILi64EEEEEELi256ENS_10bfloat16_tEfNS_4arch4Sm90ELb0ELb1ELb0ELb0ELb1ELb0ELb1ELb1ELb0ELb1ELb1ELb0EEENS1_21CollectiveEpilogueFwdINS6_IJSA_NS7_ILi256EEESB_EEES9_SE_SG_Li256ELb0ELb1ELb1ELb0EEENS1_19SingleTileSchedulerILb0ELb1ELb1ELi128EEEEEEEEEvNT_6ParamsE,(.L_x_25 - _ZN7cutlass13device_kernelIN5flash11enable_sm90INS1_16FlashAttnFwdSm90INS1_25CollectiveMainloopFwdSm90ILi2EN4cute5tupleIJNS5_1CILi1EEES8_S8_EEENS6_IJNS7_ILi128EEENS7_ILi96EEENS7_ILi64EEEEEELi256ENS_10bfloat16_tEfNS_4arch4Sm90ELb0ELb1ELb0ELb0ELb1ELb0ELb1ELb1ELb0ELb1ELb1ELb0EEENS1_21CollectiveEpilogueFwdINS6_IJSA_NS7_ILi256EEESB_EEES9_SE_SG_Li256ELb0ELb1ELb1ELb0EEENS1_19SingleTileSchedulerILb0ELb1ELb1ELi128EEEEEEEEEvNT_6ParamsE)
        .other          _ZN7cutlass13device_kernelIN5flash11enable_sm90INS1_16FlashAttnFwdSm90INS1_25CollectiveMainloopFwdSm90ILi2EN4cute5tupleIJNS5_1CILi1EEES8_S8_EEENS6_IJNS7_ILi128EEENS7_ILi96EEENS7_ILi64EEEEEELi256ENS_10bfloat16_tEfNS_4arch4Sm90ELb0ELb1ELb0ELb0ELb1ELb0ELb1ELb1ELb0ELb1ELb1ELb0EEENS1_21CollectiveEpilogueFwdINS6_IJSA_NS7_ILi256EEESB_EEES9_SE_SG_Li256ELb0ELb1ELb1ELb0EEENS1_19SingleTileSchedulerILb0ELb1ELb1ELi128EEEEEEEEEvNT_6ParamsE,@"STO_CUDA_ENTRY STV_DEFAULT"
_ZN7cutlass13device_kernelIN5flash11enable_sm90INS1_16FlashAttnFwdSm90INS1_25CollectiveMainloopFwdSm90ILi2EN4cute5tupleIJNS5_1CILi1EEES8_S8_EEENS6_IJNS7_ILi128EEENS7_ILi96EEENS7_ILi64EEEEEELi256ENS_10bfloat16_tEfNS_4arch4Sm90ELb0ELb1ELb0ELb0ELb1ELb0ELb1ELb1ELb0ELb1ELb1ELb0EEENS1_21CollectiveEpilogueFwdINS6_IJSA_NS7_ILi256EEESB_EEES9_SE_SG_Li256ELb0ELb1ELb1ELb0EEENS1_19SingleTileSchedulerILb0ELb1ELb1ELi128EEEEEEEEEvNT_6ParamsE:
[----:B------:R-:W-:Y:S01]  /*0000*/  LDC R1, c[0x0][0x37c] ;  /* 0x0000df00ff017b82 */ /* 0x000fe20000000800 */
[----:B------:R-:W-:Y:S05]  /*0010*/  EXIT ;  /* 0x000000000000794d */ /* 0x000fea0003800000 */
.L_x_7:
        /* <DEDUP_REMOVED lines=14> */
.L_x_25:


//--------------------- .text._ZN7cutlass13device_kernelIN5flash11enable_sm90INS1_16FlashAttnFwdSm90INS1_25CollectiveMainloopFwdSm90ILi2EN4cute5tupleIJNS5_1CILi1EEES8_S8_EEENS6_IJNS7_ILi128EEENS7_ILi96EEENS7_ILi64EEEEEELi256ENS_10bfloat16_tEfNS_4arch4Sm90ELb0ELb1ELb0ELb1ELb1ELb0ELb0ELb1ELb0ELb1ELb1ELb0EEENS1_21CollectiveEpilogueFwdINS6_IJSA_NS7_ILi256EEESB_EEES9_SE_SG_Li256ELb1ELb1ELb1ELb0EEENS1_36VarlenDynamicPersistentTileSchedulerILi128ELi96ELi256ELi128ELb1ELb1ELb1ELb1ELb0ELb1EEEEEEEEEvNT_6ParamsE --------------------------
	.section	.text._ZN7cutlass13device_kernelIN5flash11enable_sm90INS1_16FlashAttnFwdSm90INS1_25CollectiveMainloopFwdSm90ILi2EN4cute5tupleIJNS5_1CILi1EEES8_S8_EEENS6_IJNS7_ILi128EEENS7_ILi96EEENS7_ILi64EEEEEELi256ENS_10bfloat16_tEfNS_4arch4Sm90ELb0ELb1ELb0ELb1ELb1ELb0ELb0ELb1ELb0ELb1ELb1ELb0EEENS1_21CollectiveEpilogueFwdINS6_IJSA_NS7_ILi256EEESB_EEES9_SE_SG_Li256ELb1ELb1ELb1ELb0EEENS1_36VarlenDynamicPersistentTileSchedulerILi128ELi96ELi256ELi128ELb1ELb1ELb1ELb1ELb0ELb1EEEEEEEEEvNT_6ParamsE,"ax",@progbits
	.align	128
.text._ZN7cutlass13device_kernelIN5flash11enable_sm90INS1_16FlashAttnFwdSm90INS1_25CollectiveMainloopFwdSm90ILi2EN4cute5tupleIJNS5_1CILi1EEES8_S8_EEENS6_IJNS7_ILi128EEENS7_ILi96EEENS7_ILi64EEEEEELi256ENS_10bfloat16_tEfNS_4arch4Sm90ELb0ELb1ELb0ELb1ELb1ELb0ELb0ELb1ELb0ELb1ELb1ELb0EEENS1_21CollectiveEpilogueFwdINS6_IJSA_NS7_ILi256EEESB_EEES9_SE_SG_Li256ELb1ELb1ELb1ELb0EEENS1_36VarlenDynamicPersistentTileSchedulerILi128ELi96ELi256ELi128ELb1ELb1ELb1ELb1ELb0ELb1EEEEEEEEEvNT_6ParamsE:
        .type           _ZN7cutlass13device_kernelIN5flash11enable_sm90INS1_16FlashAttnFwdSm90INS1_25CollectiveMainloopFwdSm90ILi2EN4cute5tupleIJNS5_1CILi1EEES8_S8_EEENS6_IJNS7_ILi128EEENS7_ILi96EEENS7_ILi64EEEEEELi256ENS_10bfloat16_tEfNS_4arch4Sm90ELb0ELb1ELb0ELb1ELb1ELb0ELb0ELb1ELb0ELb1ELb1ELb0EEENS1_21CollectiveEpilogueFwdINS6_IJSA_NS7_ILi256EEESB_EEES9_SE_SG_Li256ELb1ELb1ELb1ELb0EEENS1_36VarlenDynamicPersistentTileSchedulerILi128ELi96ELi256ELi128ELb1ELb1ELb1ELb1ELb0ELb1EEEEEEEEEvNT_6ParamsE,@function
        .size           _ZN7cutlass13device_kernelIN5flash11enable_sm90INS1_16FlashAttnFwdSm90INS1_25CollectiveMainloopFwdSm90ILi2EN4cute5tupleIJNS5_1CILi1EEES8_S8_EEENS6_IJNS7_ILi128EEENS7_ILi96EEENS7_ILi64EEEEEELi256ENS_10bfloat16_tEfNS_4arch4Sm90ELb0ELb1ELb0ELb1ELb1ELb0ELb0ELb1ELb0ELb1ELb1ELb0EEENS1_21CollectiveEpilogueFwdINS6_IJSA_NS7_ILi256EEESB_EEES9_SE_SG_Li256ELb1ELb1ELb1ELb0EEENS1_36VarlenDynamicPersistentTileSchedulerILi128ELi96ELi256ELi128ELb1ELb1ELb1ELb1ELb0ELb1EEEEEEEEEvNT_6ParamsE,(.L_x_26 - _ZN7cutlass13device_kernelIN5flash11enable_sm90INS1_16FlashAttnFwdSm90INS1_25CollectiveMainloopFwdSm90ILi2EN4cute5tupleIJNS5_1CILi1EEES8_S8_EEENS6_IJNS7_ILi128EEENS7_ILi96EEENS7_ILi64EEEEEELi256ENS_10bfloat16_tEfNS_4arch4Sm90ELb0ELb1ELb0ELb1ELb1ELb0ELb0ELb1ELb0ELb1ELb1ELb0EEENS1_21CollectiveEpilogueFwdINS6_IJSA_NS7_ILi256EEESB_EEES9_SE_SG_Li256ELb1ELb1ELb1ELb0EEENS1_36VarlenDynamicPersistentTileSchedulerILi128ELi96ELi256ELi128ELb1ELb1ELb1ELb1ELb0ELb1EEEEEEEEEvNT_6ParamsE)
        .other          _ZN7cutlass13device_kernelIN5flash11enable_sm90INS1_16FlashAttnFwdSm90INS1_25CollectiveMainloopFwdSm90ILi2EN4cute5tupleIJNS5_1CILi1EEES8_S8_EEENS6_IJNS7_ILi128EEENS7_ILi96EEENS7_ILi64EEEEEELi256ENS_10bfloat16_tEfNS_4arch4Sm90ELb0ELb1ELb0ELb1ELb1ELb0ELb0ELb1ELb0ELb1ELb1ELb0EEENS1_21CollectiveEpilogueFwdINS6_IJSA_NS7_ILi256EEESB_EEES9_SE_SG_Li256ELb1ELb1ELb1ELb0EEENS1_36VarlenDynamicPersistentTileSchedulerILi128ELi96ELi256ELi128ELb1ELb1ELb1ELb1ELb0ELb1EEEEEEEEEvNT_6ParamsE,@"STO_CUDA_ENTRY STV_DEFAULT"
_ZN7cutlass13device_kernelIN5flash11enable_sm90INS1_16FlashAttnFwdSm90INS1_25CollectiveMainloopFwdSm90ILi2EN4cute5tupleIJNS5_1CILi1EEES8_S8_EEENS6_IJNS7_ILi128EEENS7_ILi96EEENS7_ILi64EEEEEELi256ENS_10bfloat16_tEfNS_4arch4Sm90ELb0ELb1ELb0ELb1ELb1ELb0ELb0ELb1ELb0ELb1ELb1ELb0EEENS1_21CollectiveEpilogueFwdINS6_IJSA_NS7_ILi256EEESB_EEES9_SE_SG_Li256ELb1ELb1ELb1ELb0EEENS1_36VarlenDynamicPersistentTileSchedulerILi128ELi96ELi256ELi128ELb1ELb1ELb1ELb1ELb0ELb1EEEEEEEEEvNT_6ParamsE:
[----:B------:R-:W-:Y:S01]  /*0000*/  LDC R1, c[0x0][0x37c] ;  /* 0x0000df00ff017b82 */ /* 0x000fe20000000800 */
[----:B------:R-:W-:Y:S05]  /*0010*/  EXIT ;  /* 0x000000000000794d */ /* 0x000fea0003800000 */
.L_x_8:
        /* <DEDUP_REMOVED lines=14> */
.L_x_26:


//--------------------- .text._ZN7cutlass13device_kernelIN5flash11enable_sm90INS1_16FlashAttnFwdSm90INS1_25CollectiveMainloopFwdSm90ILi2EN4cute5tupleIJNS5_1CILi1EEES8_S8_EEENS6_IJNS7_ILi128EEENS7_ILi96EEENS7_ILi64EEEEEELi256ENS_10bfloat16_tEfNS_4arch4Sm90ELb0ELb1ELb0ELb1ELb1ELb1ELb0ELb1ELb0ELb1ELb1ELb0EEENS1_21CollectiveEpilogueFwdINS6_IJSA_NS7_ILi256EEESB_EEES9_SE_SG_Li256ELb1ELb1ELb1ELb0EEENS1_36VarlenDynamicPersistentTileSchedulerILi128ELi96ELi256ELi128ELb1ELb1ELb1ELb1ELb0ELb1EEEEEEEEEvNT_6ParamsE --------------------------
	.section	.text._ZN7cutlass13device_kernelIN5flash11enable_sm90INS1_16FlashAttnFwdSm90INS1_25CollectiveMainloopFwdSm90ILi2EN4cute5tupleIJNS5_1CILi1EEES8_S8_EEENS6_IJNS7_ILi128EEENS7_ILi96EEENS7_ILi64EEEEEELi256ENS_10bfloat16_tEfNS_4arch4Sm90ELb0ELb1ELb0ELb1ELb1ELb1ELb0ELb1ELb0ELb1ELb1ELb0EEENS1_21CollectiveEpilogueFwdINS6_IJSA_NS7_ILi256EEESB_EEES9_SE_SG_Li256ELb1ELb1ELb1ELb0EEENS1_36VarlenDynamicPersistentTileSchedulerILi128ELi96ELi256ELi128ELb1ELb1ELb1ELb1ELb0ELb1EEEEEEEEEvNT_6ParamsE,"ax",@progbits
	.align	128
.text._ZN7cutlass13device_kernelIN5flash11enable_sm90INS1_16FlashAttnFwdSm90INS1_25CollectiveMainloopFwdSm90ILi2EN4cute5tupleIJNS5_1CILi1EEES8_S8_EEENS6_IJNS7_ILi128EEENS7_ILi96EEENS7_ILi64EEEEEELi256ENS_10bfloat16_tEfNS_4arch4Sm90ELb0ELb1ELb0ELb1ELb1ELb1ELb0ELb1ELb0ELb1ELb1ELb0EEENS1_21CollectiveEpilogueFwdINS6_IJSA_NS7_ILi256EEESB_EEES9_SE_SG_Li256ELb1ELb1ELb1ELb0EEENS1_36VarlenDynamicPersistentTileSchedulerILi128ELi96ELi256ELi128ELb1ELb1ELb1ELb1ELb0ELb1EEEEEEEEEvNT_6ParamsE:
        .type           _ZN7cutlass13device_kernelIN5flash11enable_sm90INS1_16FlashAttnFwdSm90INS1_25CollectiveMainloopFwdSm90ILi2EN4cute5tupleIJNS5_1CILi1EEES8_S8_EEENS6_IJNS7_ILi128EEENS7_ILi96EEENS7_ILi64EEEEEELi256ENS_10bfloat16_tEfNS_4arch4Sm90ELb0ELb1ELb0ELb1ELb1ELb1ELb0ELb1ELb0ELb1ELb1ELb0EEENS1_21CollectiveEpilogueFwdINS6_IJSA_NS7_ILi256EEESB_EEES9_SE_SG_Li256ELb1ELb1ELb1ELb0EEENS1_36VarlenDynamicPersistentTileSchedulerILi128ELi96ELi256ELi128ELb1ELb1ELb1ELb1ELb0ELb1EEEEEEEEEvNT_6ParamsE,@function
        .size           _ZN7cutlass13device_kernelIN5flash11enable_sm90INS1_16FlashAttnFwdSm90INS1_25CollectiveMainloopFwdSm90ILi2EN4cute5tupleIJNS5_1CILi1EEES8_S8_EEENS6_IJNS7_ILi128EEENS7_ILi96EEENS7_ILi64EEEEEELi256ENS_10bfloat16_tEfNS_4arch4Sm90ELb0ELb1ELb0ELb1ELb1ELb1ELb0ELb1ELb0ELb1ELb1ELb0EEENS1_21CollectiveEpilogueFwdINS6_IJSA_NS7_ILi256EEESB_EEES9_SE_SG_Li256ELb1ELb1ELb1ELb0EEENS1_36VarlenDynamicPersistentTileSchedulerILi128ELi96ELi256ELi128ELb1ELb1ELb1ELb1ELb0ELb1EEEEEEEEEvNT_6ParamsE,(.L_x_27 - _ZN7cutlass13device_kernelIN5flash11enable_sm90INS1_16FlashAttnFwdSm90INS1_25CollectiveMainloopFwdSm90ILi2EN4cute5tupleIJNS5_1CILi1EEES8_S8_EEENS6_IJNS7_ILi128EEENS7_ILi96EEENS7_ILi64EEEEEELi256ENS_10bfloat16_tEfNS_4arch4Sm90ELb0ELb1ELb0ELb1ELb1ELb1ELb0ELb1ELb0ELb1ELb1ELb0EEENS1_21CollectiveEpilogueFwdINS6_IJSA_NS7_ILi256EEESB_EEES9_SE_SG_Li256ELb1ELb1ELb1ELb0EEENS1_36VarlenDynamicPersistentTileSchedulerILi128ELi96ELi256ELi128ELb1ELb1ELb1ELb1ELb0ELb1EEEEEEEEEvNT_6ParamsE)
        .other          _ZN7cutlass13device_kernelIN5flash11enable_sm90INS1_16FlashAttnFwdSm90INS1_25CollectiveMainloopFwdSm90ILi2EN4cute5tupleIJNS5_1CILi1EEES8_S8_EEENS6_IJNS7_ILi128EEENS7_ILi96EEENS7_ILi64EEEEEELi256ENS_10bfloat16_tEfNS_4arch4Sm90ELb0ELb1ELb0ELb1ELb1ELb1ELb0ELb1ELb0ELb1ELb1ELb0EEENS1_21CollectiveEpilogueFwdINS6_IJSA_NS7_ILi256EEESB_EEES9_SE_SG_Li256ELb1ELb1ELb1ELb0EEENS1_36VarlenDynamicPersistentTileSchedulerILi128ELi96ELi256ELi128ELb1ELb1ELb1ELb1ELb0ELb1EEEEEEEEEvNT_6ParamsE,@"STO_CUDA_ENTRY STV_DEFAULT"
_ZN7cutlass13device_kernelIN5flash11enable_sm90INS1_16FlashAttnFwdSm90INS1_25CollectiveMainloopFwdSm90ILi2EN4cute5tupleIJNS5_1CILi1EEES8_S8_EEENS6_IJNS7_ILi128EEENS7_ILi96EEENS7_ILi64EEEEEELi256ENS_10bfloat16_tEfNS_4arch4Sm90ELb0ELb1ELb0ELb1ELb1ELb1ELb0ELb1ELb0ELb1ELb1ELb0EEENS1_21CollectiveEpilogueFwdINS6_IJSA_NS7_ILi256EEESB_EEES9_SE_SG_Li256ELb1ELb1ELb1ELb0EEENS1_36VarlenDynamicPersistentTileSchedulerILi128ELi96ELi256ELi128ELb1ELb1ELb1ELb1ELb0ELb1EEEEEEEEEvNT_6ParamsE:
[----:B------:R-:W-:Y:S01]  /*0000*/  LDC R1, c[0x0][0x37c] ;  /* 0x0000df00ff017b82 */ /* 0x000fe20000000800 */
[----:B------:R-:W-:Y:S05]  /*0010*/  EXIT ;  /* 0x000000000000794d */ /* 0x000fea0003800000 */
.L_x_9:
        /* <DEDUP_REMOVED lines=14> */
.L_x_27:


//--------------------- .text._ZN7cutlass13device_kernelIN5flash11enable_sm90INS1_16FlashAttnFwdSm90INS1_25CollectiveMainloopFwdSm90ILi2EN4cute5tupleIJNS5_1CILi1EEES8_S8_EEENS6_IJNS7_ILi128EEENS7_ILi96EEENS7_ILi64EEEEEELi256ENS_10bfloat16_tEfNS_4arch4Sm90ELb0ELb1ELb0ELb1ELb1ELb0ELb1ELb1ELb0ELb1ELb1ELb0EEENS1_21CollectiveEpilogueFwdINS6_IJSA_NS7_ILi256EEESB_EEES9_SE_SG_Li256ELb1ELb1ELb1ELb0EEENS1_36VarlenDynamicPersistentTileSchedulerILi128ELi96ELi256ELi128ELb1ELb1ELb1ELb1ELb0ELb1EEEEEEEEEvNT_6ParamsE --------------------------
	.section	.text._ZN7cutlass13device_kernelIN5flash11enable_sm90INS1_16FlashAttnFwdSm90INS1_25CollectiveMainloopFwdSm90ILi2EN4cute5tupleIJNS5_1CILi1EEES8_S8_EEENS6_IJNS7_ILi128EEENS7_ILi96EEENS7_ILi64EEEEEELi256ENS_10bfloat16_tEfNS_4arch4Sm90ELb0ELb1ELb0ELb1ELb1ELb0ELb1ELb1ELb0ELb1ELb1ELb0EEENS1_21CollectiveEpilogueFwdINS6_IJSA_NS7_ILi256EEESB_EEES9_SE_SG_Li256ELb1ELb1ELb1ELb0EEENS1_36VarlenDynamicPersistentTileSchedulerILi128ELi96ELi256ELi128ELb1ELb1ELb1ELb1ELb0ELb1EEEEEEEEEvNT_6ParamsE,"ax",@progbits
	.align	128
.text._ZN7cutlass13device_kernelIN5flash11enable_sm90INS1_16FlashAttnFwdSm90INS1_25CollectiveMainloopFwdSm90ILi2EN4cute5tupleIJNS5_1CILi1EEES8_S8_EEENS6_IJNS7_ILi128EEENS7_ILi96EEENS7_ILi64EEEEEELi256ENS_10bfloat16_tEfNS_4arch4Sm90ELb0ELb1ELb0ELb1ELb1ELb0ELb1ELb1ELb0ELb1ELb1ELb0EEENS1_21CollectiveEpilogueFwdINS6_IJSA_NS7_ILi256EEESB_EEES9_SE_SG_Li256ELb1ELb1ELb1ELb0EEENS1_36VarlenDynamicPersistentTileSchedulerILi128ELi96ELi256ELi128ELb1ELb1ELb1ELb1ELb0ELb1EEEEEEEEEvNT_6ParamsE:
        .type           _ZN7cutlass13device_kernelIN5flash11enable_sm90INS1_16FlashAttnFwdSm90INS1_25CollectiveMainloopFwdSm90ILi2EN4cute5tupleIJNS5_1CILi1EEES8_S8_EEENS6_IJNS7_ILi128EEENS7_ILi96EEENS7_ILi64EEEEEELi256ENS_10bfloat16_tEfNS_4arch4Sm90ELb0ELb1ELb0ELb1ELb1ELb0ELb1ELb1ELb0ELb1ELb1ELb0EEENS1_21CollectiveEpilogueFwdINS6_IJSA_NS7_ILi256EEESB_EEES9_SE_SG_Li256ELb1ELb1ELb1ELb0EEENS1_36VarlenDynamicPersistentTileSchedulerILi128ELi96ELi256ELi128ELb1ELb1ELb1ELb1ELb0ELb1EEEEEEEEEvNT_6ParamsE,@function
        .size           _ZN7cutlass13device_kernelIN5flash11enable_sm90INS1_16FlashAttnFwdSm90INS1_25CollectiveMainloopFwdSm90ILi2EN4cute5tupleIJNS5_1CILi1EEES8_S8_EEENS6_IJNS7_ILi128EEENS7_ILi96EEENS7_ILi64EEEEEELi256ENS_10bfloat16_tEfNS_4arch4Sm90ELb0ELb1ELb0ELb1ELb1ELb0ELb1ELb1ELb0ELb1ELb1ELb0EEENS1_21CollectiveEpilogueFwdINS6_IJSA_NS7_ILi256EEESB_EEES9_SE_SG_Li256ELb1ELb1ELb1ELb0EEENS1_36VarlenDynamicPersistentTileSchedulerILi128ELi96ELi256ELi128ELb1ELb1ELb1ELb1ELb0ELb1EEEEEEEEEvNT_6ParamsE,(.L_x_28 - _ZN7cutlass13device_kernelIN5flash11enable_sm90INS1_16FlashAttnFwdSm90INS1_25CollectiveMainloopFwdSm90ILi2EN4cute5tupleIJNS5_1CILi1EEES8_S8_EEENS6_IJNS7_ILi128EEENS7_ILi96EEENS7_ILi64EEEEEELi256ENS_10bfloat16_tEfNS_4arch4Sm90ELb0ELb1ELb0ELb1ELb1ELb0ELb1ELb1ELb0ELb1ELb1ELb0EEENS1_21CollectiveEpilogueFwdINS6_IJSA_NS7_ILi256EEESB_EEES9_SE_SG_Li256ELb1ELb1ELb1ELb0EEENS1_36VarlenDynamicPersistentTileSchedulerILi128ELi96ELi256ELi128ELb1ELb1ELb1ELb1ELb0ELb1EEEEEEEEEvNT_6ParamsE)
        .other          _ZN7cutlass13device_kernelIN5flash11enable_sm90INS1_16FlashAttnFwdSm90INS1_25CollectiveMainloopFwdSm90ILi2EN4cute5tupleIJNS5_1CILi1EEES8_S8_EEENS6_IJNS7_ILi128EEENS7_ILi96EEENS7_ILi64EEEEEELi256ENS_10bfloat16_tEfNS_4arch4Sm90ELb0ELb1ELb0ELb1ELb1ELb0ELb1ELb1ELb0ELb1ELb1ELb0EEENS1_21CollectiveEpilogueFwdINS6_IJSA_NS7_ILi256EEESB_EEES9_SE_SG_Li256ELb1ELb1ELb1ELb0EEENS1_36VarlenDynamicPersistentTileSchedulerILi128ELi96ELi256ELi128ELb1ELb1ELb1ELb1ELb0ELb1EEEEEEEEEvNT_6ParamsE,@"STO_CUDA_ENTRY STV_DEFAULT"
_ZN7cutlass13device_kernelIN5flash11enable_sm90INS1_16FlashAttnFwdSm90INS1_25CollectiveMainloopFwdSm90ILi2EN4cute5tupleIJNS5_1CILi1EEES8_S8_EEENS6_IJNS7_ILi128EEENS7_ILi96EEENS7_ILi64EEEEEELi256ENS_10bfloat16_tEfNS_4arch4Sm90ELb0ELb1ELb0ELb1ELb1ELb0ELb1ELb1ELb0ELb1ELb1ELb0EEENS1_21CollectiveEpilogueFwdINS6_IJSA_NS7_ILi256EEESB_EEES9_SE_SG_Li256ELb1ELb1ELb1ELb0EEENS1_36VarlenDynamicPersistentTileSchedulerILi128ELi96ELi256ELi128ELb1ELb1ELb1ELb1ELb0ELb1EEEEEEEEEvNT_6ParamsE:
[----:B------:R-:W-:Y:S01]  /*0000*/  LDC R1, c[0x0][0x37c] ;  /* 0x0000df00ff017b82 */ /* 0x000fe20000000800 */
[----:B------:R-:W-:Y:S05]  /*0010*/  EXIT ;  /* 0x000000000000794d */ /* 0x000fea0003800000 */
.L_x_10:
        /* <DEDUP_REMOVED lines=14> */
.L_x_28:


//--------------------- .text._ZN7cutlass13device_kernelIN5flash11enable_sm90INS1_16FlashAttnFwdSm90INS1_25CollectiveMainloopFwdSm90ILi2EN4cute5tupleIJNS5_1CILi1EEES8_S8_EEENS6_IJNS7_ILi128EEENS7_ILi96EEENS7_ILi64EEEEEELi256ENS_10bfloat16_tEfNS_4arch4Sm90ELb0ELb1ELb0ELb1ELb1ELb1ELb1ELb1ELb0ELb1ELb1ELb0EEENS1_21CollectiveEpilogueFwdINS6_IJSA_NS7_ILi256EEESB_EEES9_SE_SG_Li256ELb1ELb1ELb1ELb0EEENS1_36VarlenDynamicPersistentTileSchedulerILi128ELi96ELi256ELi128ELb1ELb1ELb1ELb1ELb0ELb1EEEEEEEEEvNT_6ParamsE --------------------------
	.section	.text._ZN7cutlass13device_kernelIN5flash11enable_sm90INS1_16FlashAttnFwdSm90INS1_25CollectiveMainloopFwdSm90ILi2EN4cute5tupleIJNS5_1CILi1EEES8_S8_EEENS6_IJNS7_ILi128EEENS7_ILi96EEENS7_ILi64EEEEEELi256ENS_10bfloat16_tEfNS_4arch4Sm90ELb0ELb1ELb0ELb1ELb1ELb1ELb1ELb1ELb0ELb1ELb1ELb0EEENS1_21CollectiveEpilogueFwdINS6_IJSA_NS7_ILi256EEESB_EEES9_SE_SG_Li256ELb1ELb1ELb1ELb0EEENS1_36VarlenDynamicPersistentTileSchedulerILi128ELi96ELi256ELi128ELb1ELb1ELb1ELb1ELb0ELb1EEEEEEEEEvNT_6ParamsE,"ax",@progbits
	.align	128
.text._ZN7cutlass13device_kernelIN5flash11enable_sm90INS1_16FlashAttnFwdSm90INS1_25CollectiveMainloopFwdSm90ILi2EN4cute5tupleIJNS5_1CILi1EEES8_S8_EEENS6_IJNS7_ILi128EEENS7_ILi96EEENS7_ILi64EEEEEELi256ENS_10bfloat16_tEfNS_4arch4Sm90ELb0ELb1ELb0ELb1ELb1ELb1ELb1ELb1ELb0ELb1ELb1ELb0EEENS1_21CollectiveEpilogueFwdINS6_IJSA_NS7_ILi256EEESB_EEES9_SE_SG_Li256ELb1ELb1ELb1ELb0EEENS1_36VarlenDynamicPersistentTileSchedulerILi128ELi96ELi256ELi128ELb1ELb1ELb1ELb1ELb0ELb1EEEEEEEEEvNT_6ParamsE:
        .type           _ZN7cutlass13device_kernelIN5flash11enable_sm90INS1_16FlashAttnFwdSm90INS1_25CollectiveMainloopFwdSm90ILi2EN4cute5tupleIJNS5_1CILi1EEES8_S8_EEENS6_IJNS7_ILi128EEENS7_ILi96EEENS7_ILi64EEEEEELi256ENS_10bfloat16_tEfNS_4arch4Sm90ELb0ELb1ELb0ELb1ELb1ELb1ELb1ELb1ELb0ELb1ELb1ELb0EEENS1_21CollectiveEpilogueFwdINS6_IJSA_NS7_ILi256EEESB_EEES9_SE_SG_Li256ELb1ELb1ELb1ELb0EEENS1_36VarlenDynamicPersistentTileSchedulerILi128ELi96ELi256ELi128ELb1ELb1ELb1ELb1ELb0ELb1EEEEEEEEEvNT_6ParamsE,@function
        .size           _ZN7cutlass13device_kernelIN5flash11enable_sm90INS1_16FlashAttnFwdSm90INS1_25CollectiveMainloopFwdSm90ILi2EN4cute5tupleIJNS5_1CILi1EEES8_S8_EEENS6_IJNS7_ILi128EEENS7_ILi96EEENS7_ILi64EEEEEELi256ENS_10bfloat16_tEfNS_4arch4Sm90ELb0ELb1ELb0ELb1ELb1ELb1ELb1ELb1ELb0ELb1ELb1ELb0EEENS1_21CollectiveEpilogueFwdINS6_IJSA_NS7_ILi256EEESB_EEES9_SE_SG_Li256ELb1ELb1ELb1ELb0EEENS1_36VarlenDynamicPersistentTileSchedulerILi128ELi96ELi256ELi128ELb1ELb1ELb1ELb1ELb0ELb1EEEEEEEEEvNT_6ParamsE,(.L_x_29 - _ZN7cutlass13device_kernelIN5flash11enable_sm90INS1_16FlashAttnFwdSm90INS1_25CollectiveMainloopFwdSm90ILi2EN4cute5tupleIJNS5_1CILi1EEES8_S8_EEENS6_IJNS7_ILi128EEENS7_ILi96EEENS7_ILi64EEEEEELi256ENS_10bfloat16_tEfNS_4arch4Sm90ELb0ELb1ELb0ELb1ELb1ELb1ELb1ELb1ELb0ELb1ELb1ELb0EEENS1_21CollectiveEpilogueFwdINS6_IJSA_NS7_ILi256EEESB_EEES9_SE_SG_Li256ELb1ELb1ELb1ELb0EEENS1_36VarlenDynamicPersistentTileSchedulerILi128ELi96ELi256ELi128ELb1ELb1ELb1ELb1ELb0ELb1EEEEEEEEEvNT_6ParamsE)
        .other          _ZN7cutlass13device_kernelIN5flash11enable_sm90INS1_16FlashAttnFwdSm90INS1_25CollectiveMainloopFwdSm90ILi2EN4cute5tupleIJNS5_1CILi1EEES8_S8_EEENS6_IJNS7_ILi128EEENS7_ILi96EEENS7_ILi64EEEEEELi256ENS_10bfloat16_tEfNS_4arch4Sm90ELb0ELb1ELb0ELb1ELb1ELb1ELb1ELb1ELb0ELb1ELb1ELb0EEENS1_21CollectiveEpilogueFwdINS6_IJSA_NS7_ILi256EEESB_EEES9_SE_SG_Li256ELb1ELb1ELb1ELb0EEENS1_36VarlenDynamicPersistentTileSchedulerILi128ELi96ELi256ELi128ELb1ELb1ELb1ELb1ELb0ELb1EEEEEEEEEvNT_6ParamsE,@"STO_CUDA_ENTRY STV_DEFAULT"
_ZN7cutlass13device_kernelIN5flash11enable_sm90INS1_16FlashAttnFwdSm90INS1_25CollectiveMainloopFwdSm90ILi2EN4cute5tupleIJNS5_1CILi1EEES8_S8_EEENS6_IJNS7_ILi128EEENS7_ILi96EEENS7_ILi64EEEEEELi256ENS_10bfloat16_tEfNS_4arch4Sm90ELb0ELb1ELb0ELb1ELb1ELb1ELb1ELb1ELb0ELb1ELb1ELb0EEENS1_21CollectiveEpilogueFwdINS6_IJSA_NS7_ILi256EEESB_EEES9_SE_SG_Li256ELb1ELb1ELb1ELb0EEENS1_36VarlenDynamicPersistentTileSchedulerILi128ELi96ELi256ELi128ELb1ELb1ELb1ELb1ELb0ELb1EEEEEEEEEvNT_6ParamsE:
[----:B------:R-:W-:Y:S01]  /*0000*/  LDC R1, c[0x0][0x37c] ;  /* 0x0000df00ff017b82 */ /* 0x000fe20000000800 */
[----:B------:R-:W-:Y:S05]  /*0010*/  EXIT ;  /* 0x000000000000794d */ /* 0x000fea0003800000 */
.L_x_11:
        /* <DEDUP_REMOVED lines=14> */
.L_x_29:


//--------------------- .text._ZN7cutlass13device_kernelIN5flash11enable_sm90INS1_16FlashAttnFwdSm90INS1_25CollectiveMainloopFwdSm90ILi2EN4cute5tupleIJNS5_1CILi1EEES8_S8_EEENS6_IJNS7_ILi128EEENS7_ILi96EEENS7_ILi64EEEEEELi256ENS_10bfloat16_tEfNS_4arch4Sm90ELb1ELb0ELb0ELb0ELb1ELb0ELb0ELb1ELb0ELb1ELb1ELb0EEENS1_21CollectiveEpilogueFwdINS6_IJSA_NS7_ILi256EEESB_EEES9_SE_SG_Li256ELb0ELb1ELb1ELb0EEENS1_19SingleTileSchedulerILb0ELb1ELb1ELi128EEEEEEEEEvNT_6ParamsE --------------------------
	.section	.text._ZN7cutlass13device_kernelIN5flash11enable_sm90INS1_16FlashAttnFwdSm90INS1_25CollectiveMainloopFwdSm90ILi2EN4cute5tupleIJNS5_1CILi1EEES8_S8_EEENS6_IJNS7_ILi128EEENS7_ILi96EEENS7_ILi64EEEEEELi256ENS_10bfloat16_tEfNS_4arch4Sm90ELb1ELb0ELb0ELb0ELb1ELb0ELb0ELb1ELb0ELb1ELb1ELb0EEENS1_21CollectiveEpilogueFwdINS6_IJSA_NS7_ILi256EEESB_EEES9_SE_SG_Li256ELb0ELb1ELb1ELb0EEENS1_19SingleTileSchedulerILb0ELb1ELb1ELi128EEEEEEEEEvNT_6ParamsE,"ax",@progbits
	.align	128
.text._ZN7cutlass13device_kernelIN5flash11enable_sm90INS1_16FlashAttnFwdSm90INS1_25CollectiveMainloopFwdSm90ILi2EN4cute5tupleIJNS5_1CILi1EEES8_S8_EEENS6_IJNS7_ILi128EEENS7_ILi96EEENS7_ILi64EEEEEELi256ENS_10bfloat16_tEfNS_4arch4Sm90ELb1ELb0ELb0ELb0ELb1ELb0ELb0ELb1ELb0ELb1ELb1ELb0EEENS1_21CollectiveEpilogueFwdINS6_IJSA_NS7_ILi256EEESB_EEES9_SE_SG_Li256ELb0ELb1ELb1ELb0EEENS1_19SingleTileSchedulerILb0ELb1ELb1ELi128EEEEEEEEEvNT_6ParamsE:
        .type           _ZN7cutlass13device_kernelIN5flash11enable_sm90INS1_16FlashAttnFwdSm90INS1_25CollectiveMainloopFwdSm90ILi2EN4cute5tupleIJNS5_1CILi1EEES8_S8_EEENS6_IJNS7_ILi128EEENS7_ILi96EEENS7_ILi64EEEEEELi256ENS_10bfloat16_tEfNS_4arch4Sm90ELb1ELb0ELb0ELb0ELb1ELb0ELb0ELb1ELb0ELb1ELb1ELb0EEENS1_21CollectiveEpilogueFwdINS6_IJSA_NS7_ILi256EEESB_EEES9_SE_SG_Li256ELb0ELb1ELb1ELb0EEENS1_19SingleTileSchedulerILb0ELb1ELb1ELi128EEEEEEEEEvNT_6ParamsE,@function
        .size           _ZN7cutlass13device_kernelIN5flash11enable_sm90INS1_16FlashAttnFwdSm90INS1_25CollectiveMainloopFwdSm90ILi2EN4cute5tupleIJNS5_1CILi1EEES8_S8_EEENS6_IJNS7_ILi128EEENS7_ILi96EEENS7_ILi64EEEEEELi256ENS_10bfloat16_tEfNS_4arch4Sm90ELb1ELb0ELb0ELb0ELb1ELb0ELb0ELb1ELb0ELb1ELb1ELb0EEENS1_21CollectiveEpilogueFwdINS6_IJSA_NS7_ILi256EEESB_EEES9_SE_SG_Li256ELb0ELb1ELb1ELb0EEENS1_19SingleTileSchedulerILb0ELb1ELb1ELi128EEEEEEEEEvNT_6ParamsE,(.L_x_30 - _ZN7cutlass13device_kernelIN5flash11enable_sm90INS1_16FlashAttnFwdSm90INS1_25CollectiveMainloopFwdSm90ILi2EN4cute5tupleIJNS5_1CILi1EEES8_S8_EEENS6_IJNS7_ILi128EEENS7_ILi96EEENS7_ILi64EEEEEELi256ENS_10bfloat16_tEfNS_4arch4Sm90ELb1ELb0ELb0ELb0ELb1ELb0ELb0ELb1ELb0ELb1ELb1ELb0EEENS1_21CollectiveEpilogueFwdINS6_IJSA_NS7_ILi256EEESB_EEES9_SE_SG_Li256ELb0ELb1ELb1ELb0EEENS1_19SingleTileSchedulerILb0ELb1ELb1ELi128EEEEEEEEEvNT_6ParamsE)
        .other          _ZN7cutlass13device_kernelIN5flash11enable_sm90INS1_16FlashAttnFwdSm90INS1_25CollectiveMainloopFwdSm90ILi2EN4cute5tupleIJNS5_1CILi1EEES8_S8_EEENS6_IJNS7_ILi128EEENS7_ILi96EEENS7_ILi64EEEEEELi256ENS_10bfloat16_tEfNS_4arch4Sm90ELb1ELb0ELb0ELb0ELb1ELb0ELb0ELb1ELb0ELb1ELb1ELb0EEENS1_21CollectiveEpilogueFwdINS6_IJSA_NS7_ILi256EEESB_EEES9_SE_SG_Li256ELb0ELb1ELb1ELb0EEENS1_19SingleTileSchedulerILb0ELb1ELb1ELi128EEEEEEEEEvNT_6ParamsE,@"STO_CUDA_ENTRY STV_DEFAULT"
_ZN7cutlass13device_kernelIN5flash11enable_sm90INS1_16FlashAttnFwdSm90INS1_25CollectiveMainloopFwdSm90ILi2EN4cute5tupleIJNS5_1CILi1EEES8_S8_EEENS6_IJNS7_ILi128EEENS7_ILi96EEENS7_ILi64EEEEEELi256ENS_10bfloat16_tEfNS_4arch4Sm90ELb1ELb0ELb0ELb0ELb1ELb0ELb0ELb1ELb0ELb1ELb1ELb0EEENS1_21CollectiveEpilogueFwdINS6_IJSA_NS7_ILi256EEESB_EEES9_SE_SG_Li256ELb0ELb1ELb1ELb0EEENS1_19SingleTileSchedulerILb0ELb1ELb1ELi128EEEEEEEEEvNT_6ParamsE:
[----:B------:R-:W-:Y:S01]  /*0000*/  LDC R1, c[0x0][0x37c] ;  /* 0x0000df00ff017b82 */ /* 0x000fe20000000800 */
[----:B------:R-:W-:Y:S05]  /*0010*/  EXIT ;  /* 0x000000000000794d */ /* 0x000fea0003800000 */
.L_x_12:
        /* <DEDUP_REMOVED lines=14> */
.L_x_30:


//--------------------- .text._ZN7cutlass13device_kernelIN5flash11enable_sm90INS1_16FlashAttnFwdSm90INS1_25CollectiveMainloopFwdSm90ILi2EN4cute5tupleIJNS5_1CILi1EEES8_S8_EEENS6_IJNS7_ILi128EEENS7_ILi96EEENS7_ILi64EEEEEELi256ENS_10bfloat16_tEfNS_4arch4Sm90ELb1ELb0ELb0ELb0ELb1ELb0ELb1ELb1ELb0ELb1ELb1ELb0EEENS1_21CollectiveEpilogueFwdINS6_IJSA_NS7_ILi256EEESB_EEES9_SE_SG_Li256ELb0ELb1ELb1ELb0EEENS1_19SingleTileSchedulerILb0ELb1ELb1ELi128EEEEEEEEEvNT_6ParamsE --------------------------
	.section	.text._ZN7cutlass13device_kernelIN5flash11enable_sm90INS1_16FlashAttnFwdSm90INS1_25CollectiveMainloopFwdSm90ILi2EN4cute5tupleIJNS5_1CILi1EEES8_S8_EEENS6_IJNS7_ILi128EEENS7_ILi96EEENS7_ILi64EEEEEELi256ENS_10bfloat16_tEfNS_4arch4Sm90ELb1ELb0ELb0ELb0ELb1ELb0ELb1ELb1ELb0ELb1ELb1ELb0EEENS1_21CollectiveEpilogueFwdINS6_IJSA_NS7_ILi256EEESB_EEES9_SE_SG_Li256ELb0ELb1ELb1ELb0EEENS1_19SingleTileSchedulerILb0ELb1ELb1ELi128EEEEEEEEEvNT_6ParamsE,"ax",@progbits
	.align	128
.text._ZN7cutlass13device_kernelIN5flash11enable_sm90INS1_16FlashAttnFwdSm90INS1_25CollectiveMainloopFwdSm90ILi2EN4cute5tupleIJNS5_1CILi1EEES8_S8_EEENS6_IJNS7_ILi128EEENS7_ILi96EEENS7_ILi64EEEEEELi256ENS_10bfloat16_tEfNS_4arch4Sm90ELb1ELb0ELb0ELb0ELb1ELb0ELb1ELb1ELb0ELb1ELb1ELb0EEENS1_21CollectiveEpilogueFwdINS6_IJSA_NS7_ILi256EEESB_EEES9_SE_SG_Li256ELb0ELb1ELb1ELb0EEENS1_19SingleTileSchedulerILb0ELb1ELb1ELi128EEEEEEEEEvNT_6ParamsE:
        .type           _ZN7cutlass13device_kernelIN5flash11enable_sm90INS1_16FlashAttnFwdSm90INS1_25CollectiveMainloopFwdSm90ILi2EN4cute5tupleIJNS5_1CILi1EEES8_S8_EEENS6_IJNS7_ILi128EEENS7_ILi96EEENS7_ILi64EEEEEELi256ENS_10bfloat16_tEfNS_4arch4Sm90ELb1ELb0ELb0ELb0ELb1ELb0ELb1ELb1ELb0ELb1ELb1ELb0EEENS1_21CollectiveEpilogueFwdINS6_IJSA_NS7_ILi256EEESB_EEES9_SE_SG_Li256ELb0ELb1ELb1ELb0EEENS1_19SingleTileSchedulerILb0ELb1ELb1ELi128EEEEEEEEEvNT_6ParamsE,@function
        .size           _ZN7cutlass13device_kernelIN5flash11enable_sm90INS1_16FlashAttnFwdSm90INS1_25CollectiveMainloopFwdSm90ILi2EN4cute5tupleIJNS5_1CILi1EEES8_S8_EEENS6_IJNS7_ILi128EEENS7_ILi96EEENS7_ILi64EEEEEELi256ENS_10bfloat16_tEfNS_4arch4Sm90ELb1ELb0ELb0ELb0ELb1ELb0ELb1ELb1ELb0ELb1ELb1ELb0EEENS1_21CollectiveEpilogueFwdINS6_IJSA_NS7_ILi256EEESB_EEES9_SE_SG_Li256ELb0ELb1ELb1ELb0EEENS1_19SingleTileSchedulerILb0ELb1ELb1ELi128EEEEEEEEEvNT_6ParamsE,(.L_x_31 - _ZN7cutlass13device_kernelIN5flash11enable_sm90INS1_16FlashAttnFwdSm90INS1_25CollectiveMainloopFwdSm90ILi2EN4cute5tupleIJNS5_1CILi1EEES8_S8_EEENS6_IJNS7_ILi128EEENS7_ILi96EEENS7_ILi64EEEEEELi256ENS_10bfloat16_tEfNS_4arch4Sm90ELb1ELb0ELb0ELb0ELb1ELb0ELb1ELb1ELb0ELb1ELb1ELb0EEENS1_21CollectiveEpilogueFwdINS6_IJSA_NS7_ILi256EEESB_EEES9_SE_SG_Li256ELb0ELb1ELb1ELb0EEENS1_19SingleTileSchedulerILb0ELb1ELb1ELi128EEEEEEEEEvNT_6ParamsE)
        .other          _ZN7cutlass13device_kernelIN5flash11enable_sm90INS1_16FlashAttnFwdSm90INS1_25CollectiveMainloopFwdSm90ILi2EN4cute5tupleIJNS5_1CILi1EEES8_S8_EEENS6_IJNS7_ILi128EEENS7_ILi96EEENS7_ILi64EEEEEELi256ENS_10bfloat16_tEfNS_4arch4Sm90ELb1ELb0ELb0ELb0ELb1ELb0ELb1ELb1ELb0ELb1ELb1ELb0EEENS1_21CollectiveEpilogueFwdINS6_IJSA_NS7_ILi256EEESB_EEES9_SE_SG_Li256ELb0ELb1ELb1ELb0EEENS1_19SingleTileSchedulerILb0ELb1ELb1ELi128EEEEEEEEEvNT_6ParamsE,@"STO_CUDA_ENTRY STV_DEFAULT"
_ZN7cutlass13device_kernelIN5flash11enable_sm90INS1_16FlashAttnFwdSm90INS1_25CollectiveMainloopFwdSm90ILi2EN4cute5tupleIJNS5_1CILi1EEES8_S8_EEENS6_IJNS7_ILi128EEENS7_ILi96EEENS7_ILi64EEEEEELi256ENS_10bfloat16_tEfNS_4arch4Sm90ELb1ELb0ELb0ELb0ELb1ELb0ELb1ELb1ELb0ELb1ELb1ELb0EEENS1_21CollectiveEpilogueFwdINS6_IJSA_NS7_ILi256EEESB_EEES9_SE_SG_Li256ELb0ELb1ELb1ELb0EEENS1_19SingleTileSchedulerILb0ELb1ELb1ELi128EEEEEEEEEvNT_6ParamsE:
[----:B------:R-:W-:Y:S01]  /*0000*/  LDC R1, c[0x0][0x37c] ;  /* 0x0000df00ff017b82 */ /* 0x000fe20000000800 */
[----:B------:R-:W-:Y:S05]  /*0010*/  EXIT ;  /* 0x000000000000794d */ /* 0x000fea0003800000 */
.L_x_13:
        /* <DEDUP_REMOVED lines=14> */
.L_x_31:


//--------------------- .text._ZN7cutlass13device_kernelIN5flash11enable_sm90INS1_16FlashAttnFwdSm90INS1_25CollectiveMainloopFwdSm90ILi2EN4cute5tupleIJNS5_1CILi1EEES8_S8_EEENS6_IJNS7_ILi128EEENS7_ILi96EEENS7_ILi64EEEEEELi256ENS_10bfloat16_tEfNS_4arch4Sm90ELb1ELb0ELb0ELb1ELb1ELb0ELb0ELb1ELb0ELb1ELb1ELb0EEENS1_21CollectiveEpilogueFwdINS6_IJSA_NS7_ILi256EEESB_EEES9_SE_SG_Li256ELb1ELb1ELb1ELb0EEENS1_36VarlenDynamicPersistentTileSchedulerILi128ELi96ELi256ELi128ELb1ELb1ELb1ELb1ELb1ELb1EEEEEEEEEvNT_6ParamsE --------------------------
	.section	.text._ZN7cutlass13device_kernelIN5flash11enable_sm90INS1_16FlashAttnFwdSm90INS1_25CollectiveMainloopFwdSm90ILi2EN4cute5tupleIJNS5_1CILi1EEES8_S8_EEENS6_IJNS7_ILi128EEENS7_ILi96EEENS7_ILi64EEEEEELi256ENS_10bfloat16_tEfNS_4arch4Sm90ELb1ELb0ELb0ELb1ELb1ELb0ELb0ELb1ELb0ELb1ELb1ELb0EEENS1_21CollectiveEpilogueFwdINS6_IJSA_NS7_ILi256EEESB_EEES9_SE_SG_Li256ELb1ELb1ELb1ELb0EEENS1_36VarlenDynamicPersistentTileSchedulerILi128ELi96ELi256ELi128ELb1ELb1ELb1ELb1ELb1ELb1EEEEEEEEEvNT_6ParamsE,"ax",@progbits
	.align	128
.text._ZN7cutlass13device_kernelIN5flash11enable_sm90INS1_16FlashAttnFwdSm90INS1_25CollectiveMainloopFwdSm90ILi2EN4cute5tupleIJNS5_1CILi1EEES8_S8_EEENS6_IJNS7_ILi128EEENS7_ILi96EEENS7_ILi64EEEEEELi256ENS_10bfloat16_tEfNS_4arch4Sm90ELb1ELb0ELb0ELb1ELb1ELb0ELb0ELb1ELb0ELb1ELb1ELb0EEENS1_21CollectiveEpilogueFwdINS6_IJSA_NS7_ILi256EEESB_EEES9_SE_SG_Li256ELb1ELb1ELb1ELb0EEENS1_36VarlenDynamicPersistentTileSchedulerILi128ELi96ELi256ELi128ELb1ELb1ELb1ELb1ELb1ELb1EEEEEEEEEvNT_6ParamsE:
        .type           _ZN7cutlass13device_kernelIN5flash11enable_sm90INS1_16FlashAttnFwdSm90INS1_25CollectiveMainloopFwdSm90ILi2EN4cute5tupleIJNS5_1CILi1EEES8_S8_EEENS6_IJNS7_ILi128EEENS7_ILi96EEENS7_ILi64EEEEEELi256ENS_10bfloat16_tEfNS_4arch4Sm90ELb1ELb0ELb0ELb1ELb1ELb0ELb0ELb1ELb0ELb1ELb1ELb0EEENS1_21CollectiveEpilogueFwdINS6_IJSA_NS7_ILi256EEESB_EEES9_SE_SG_Li256ELb1ELb1ELb1ELb0EEENS1_36VarlenDynamicPersistentTileSchedulerILi128ELi96ELi256ELi128ELb1ELb1ELb1ELb1ELb1ELb1EEEEEEEEEvNT_6ParamsE,@function
        .size           _ZN7cutlass13device_kernelIN5flash11enable_sm90INS1_16FlashAttnFwdSm90INS1_25CollectiveMainloopFwdSm90ILi2EN4cute5tupleIJNS5_1CILi1EEES8_S8_EEENS6_IJNS7_ILi128EEENS7_ILi96EEENS7_ILi64EEEEEELi256ENS_10bfloat16_tEfNS_4arch4Sm90ELb1ELb0ELb0ELb1ELb1ELb0ELb0ELb1ELb0ELb1ELb1ELb0EEENS1_21CollectiveEpilogueFwdINS6_IJSA_NS7_ILi256EEESB_EEES9_SE_SG_Li256ELb1ELb1ELb1ELb0EEENS1_36VarlenDynamicPersistentTileSchedulerILi128ELi96ELi256ELi128ELb1ELb1ELb1ELb1ELb1ELb1EEEEEEEEEvNT_6ParamsE,(.L_x_32 - _ZN7cutlass13device_kernelIN5flash11enable_sm90INS1_16FlashAttnFwdSm90INS1_25CollectiveMainloopFwdSm90ILi2EN4cute5tupleIJNS5_1CILi1EEES8_S8_EEENS6_IJNS7_ILi128EEENS7_ILi96EEENS7_ILi64EEEEEELi256ENS_10bfloat16_tEfNS_4arch4Sm90ELb1ELb0ELb0ELb1ELb1ELb0ELb0ELb1ELb0ELb1ELb1ELb0EEENS1_21CollectiveEpilogueFwdINS6_IJSA_NS7_ILi256EEESB_EEES9_SE_SG_Li256ELb1ELb1ELb1ELb0EEENS1_36VarlenDynamicPersistentTileSchedulerILi128ELi96ELi256ELi128ELb1ELb1ELb1ELb1ELb1ELb1EEEEEEEEEvNT_6ParamsE)
        .other          _ZN7cutlass13device_kernelIN5flash11enable_sm90INS1_16FlashAttnFwdSm90INS1_25CollectiveMainloopFwdSm90ILi2EN4cute5tupleIJNS5_1CILi1EEES8_S8_EEENS6_IJNS7_ILi128EEENS7_ILi96EEENS7_ILi64EEEEEELi256ENS_10bfloat16_tEfNS_4arch4Sm90ELb1ELb0ELb0ELb1ELb1ELb0ELb0ELb1ELb0ELb1ELb1ELb0EEENS1_21CollectiveEpilogueFwdINS6_IJSA_NS7_ILi256EEESB_EEES9_SE_SG_Li256ELb1ELb1ELb1ELb0EEENS1_36VarlenDynamicPersistentTileSchedulerILi128ELi96ELi256ELi128ELb1ELb1ELb1ELb1ELb1ELb1EEEEEEEEEvNT_6ParamsE,@"STO_CUDA_ENTRY STV_DEFAULT"
_ZN7cutlass13device_kernelIN5flash11enable_sm90INS1_16FlashAttnFwdSm90INS1_25CollectiveMainloopFwdSm90ILi2EN4cute5tupleIJNS5_1CILi1EEES8_S8_EEENS6_IJNS7_ILi128EEENS7_ILi96EEENS7_ILi64EEEEEELi256ENS_10bfloat16_tEfNS_4arch4Sm90ELb1ELb0ELb0ELb1ELb1ELb0ELb0ELb1ELb0ELb1ELb1ELb0EEENS1_21CollectiveEpilogueFwdINS6_IJSA_NS7_ILi256EEESB_EEES9_SE_SG_Li256ELb1ELb1ELb1ELb0EEENS1_36VarlenDynamicPersistentTileSchedulerILi128ELi96ELi256ELi128ELb1ELb1ELb1ELb1ELb1ELb1EEEEEEEEEvNT_6ParamsE:
[----:B------:R-:W-:Y:S01]  /*0000*/  LDC R1, c[0x0][0x37c] ;  /* 0x0000df00ff017b82 */ /* 0x000fe20000000800 */
[----:B------:R-:W-:Y:S05]  /*0010*/  EXIT ;  /* 0x000000000000794d */ /* 0x000fea0003800000 */
.L_x_14:
        /* <DEDUP_REMOVED lines=14> */
.L_x_32:


//--------------------- .text._ZN7cutlass13device_kernelIN5flash11enable_sm90INS1_16FlashAttnFwdSm90INS1_25CollectiveMainloopFwdSm90ILi2EN4cute5tupleIJNS5_1CILi1EEES8_S8_EEENS6_IJNS7_ILi128EEENS7_ILi96EEENS7_ILi64EEEEEELi256ENS_10bfloat16_tEfNS_4arch4Sm90ELb1ELb0ELb0ELb1ELb1ELb1ELb0ELb1ELb0ELb1ELb1ELb0EEENS1_21CollectiveEpilogueFwdINS6_IJSA_NS7_ILi256EEESB_EEES9_SE_SG_Li256ELb1ELb1ELb1ELb0EEENS1_36VarlenDynamicPersistentTileSchedulerILi128ELi96ELi256ELi128ELb1ELb1ELb1ELb1ELb1ELb1EEEEEEEEEvNT_6ParamsE --------------------------
	.section	.text._ZN7cutlass13device_kernelIN5flash11enable_sm90INS1_16FlashAttnFwdSm90INS1_25CollectiveMainloopFwdSm90ILi2EN4cute5tupleIJNS5_1CILi1EEES8_S8_EEENS6_IJNS7_ILi128EEENS7_ILi96EEENS7_ILi64EEEEEELi256ENS_10bfloat16_tEfNS_4arch4Sm90ELb1ELb0ELb0ELb1ELb1ELb1ELb0ELb1ELb0ELb1ELb1ELb0EEENS1_21CollectiveEpilogueFwdINS6_IJSA_NS7_ILi256EEESB_EEES9_SE_SG_Li256ELb1ELb1ELb1ELb0EEENS1_36VarlenDynamicPersistentTileSchedulerILi128ELi96ELi256ELi128ELb1ELb1ELb1ELb1ELb1ELb1EEEEEEEEEvNT_6ParamsE,"ax",@progbits
	.align	128
.text._ZN7cutlass13device_kernelIN5flash11enable_sm90INS1_16FlashAttnFwdSm90INS1_25CollectiveMainloopFwdSm90ILi2EN4cute5tupleIJNS5_1CILi1EEES8_S8_EEENS6_IJNS7_ILi128EEENS7_ILi96EEENS7_ILi64EEEEEELi256ENS_10bfloat16_tEfNS_4arch4Sm90ELb1ELb0ELb0ELb1ELb1ELb1ELb0ELb1ELb0ELb1ELb1ELb0EEENS1_21CollectiveEpilogueFwdINS6_IJSA_NS7_ILi256EEESB_EEES9_SE_SG_Li256ELb1ELb1ELb1ELb0EEENS1_36VarlenDynamicPersistentTileSchedulerILi128ELi96ELi256ELi128ELb1ELb1ELb1ELb1ELb1ELb1EEEEEEEEEvNT_6ParamsE:
        .type           _ZN7cutlass13device_kernelIN5flash11enable_sm90INS1_16FlashAttnFwdSm90INS1_25CollectiveMainloopFwdSm90ILi2EN4cute5tupleIJNS5_1CILi1EEES8_S8_EEENS6_IJNS7_ILi128EEENS7_ILi96EEENS7_ILi64EEEEEELi256ENS_10bfloat16_tEfNS_4arch4Sm90ELb1ELb0ELb0ELb1ELb1ELb1ELb0ELb1ELb0ELb1ELb1ELb0EEENS1_21CollectiveEpilogueFwdINS6_IJSA_NS7_ILi256EEESB_EEES9_SE_SG_Li256ELb1ELb1ELb1ELb0EEENS1_36VarlenDynamicPersistentTileSchedulerILi128ELi96ELi256ELi128ELb1ELb1ELb1ELb1ELb1ELb1EEEEEEEEEvNT_6ParamsE,@function
        .size           _ZN7cutlass13device_kernelIN5flash11enable_sm90INS1_16FlashAttnFwdSm90INS1_25CollectiveMainloopFwdSm90ILi2EN4cute5tupleIJNS5_1CILi1EEES8_S8_EEENS6_IJNS7_ILi128EEENS7_ILi96EEENS7_ILi64EEEEEELi256ENS_10bfloat16_tEfNS_4arch4Sm90ELb1ELb0ELb0ELb1ELb1ELb1ELb0ELb1ELb0ELb1ELb1ELb0EEENS1_21CollectiveEpilogueFwdINS6_IJSA_NS7_ILi256EEESB_EEES9_SE_SG_Li256ELb1ELb1ELb1ELb0EEENS1_36VarlenDynamicPersistentTileSchedulerILi128ELi96ELi256ELi128ELb1ELb1ELb1ELb1ELb1ELb1EEEEEEEEEvNT_6ParamsE,(.L_x_33 - _ZN7cutlass13device_kernelIN5flash11enable_sm90INS1_16FlashAttnFwdSm90INS1_25CollectiveMainloopFwdSm90ILi2EN4cute5tupleIJNS5_1CILi1EEES8_S8_EEENS6_IJNS7_ILi128EEENS7_ILi96EEENS7_ILi64EEEEEELi256ENS_10bfloat16_tEfNS_4arch4Sm90ELb1ELb0ELb0ELb1ELb1ELb1ELb0ELb1ELb0ELb1ELb1ELb0EEENS1_21CollectiveEpilogueFwdINS6_IJSA_NS7_ILi256EEESB_EEES9_SE_SG_Li256ELb1ELb1ELb1ELb0EEENS1_36VarlenDynamicPersistentTileSchedulerILi128ELi96ELi256ELi128ELb1ELb1ELb1ELb1ELb1ELb1EEEEEEEEEvNT_6ParamsE)
        .other          _ZN7cutlass13device_kernelIN5flash11enable_sm90INS1_16FlashAttnFwdSm90INS1_25CollectiveMainloopFwdSm90ILi2EN4cute5tupleIJNS5_1CILi1EEES8_S8_EEENS6_IJNS7_ILi128EEENS7_ILi96EEENS7_ILi64EEEEEELi256ENS_10bfloat16_tEfNS_4arch4Sm90ELb1ELb0ELb0ELb1ELb1ELb1ELb0ELb1ELb0ELb1ELb1ELb0EEENS1_21CollectiveEpilogueFwdINS6_IJSA_NS7_ILi256EEESB_EEES9_SE_SG_Li256ELb1ELb1ELb1ELb0EEENS1_36VarlenDynamicPersistentTileSchedulerILi128ELi96ELi256ELi128ELb1ELb1ELb1ELb1ELb1ELb1EEEEEEEEEvNT_6ParamsE,@"STO_CUDA_ENTRY STV_DEFAULT"
_ZN7cutlass13device_kernelIN5flash11enable_sm90INS1_16FlashAttnFwdSm90INS1_25CollectiveMainloopFwdSm90ILi2EN4cute5tupleIJNS5_1CILi1EEES8_S8_EEENS6_IJNS7_ILi128EEENS7_ILi96EEENS7_ILi64EEEEEELi256ENS_10bfloat16_tEfNS_4arch4Sm90ELb1ELb0ELb0ELb1ELb1ELb1ELb0ELb1ELb0ELb1ELb1ELb0EEENS1_21CollectiveEpilogueFwdINS6_IJSA_NS7_ILi256EEESB_EEES9_SE_SG_Li256ELb1ELb1ELb1ELb0EEENS1_36VarlenDynamicPersistentTileSchedulerILi128ELi96ELi256ELi128ELb1ELb1ELb1ELb1ELb1ELb1EEEEEEEEEvNT_6ParamsE:
[----:B------:R-:W-:Y:S01]  /*0000*/  LDC R1, c[0x0][0x37c] ;  /* 0x0000df00ff017b82 */ /* 0x000fe20000000800 */
[----:B------:R-:W-:Y:S05]  /*0010*/  EXIT ;  /* 0x000000000000794d */ /* 0x000fea0003800000 */
.L_x_15:
        /* <DEDUP_REMOVED lines=14> */
.L_x_33:


//--------------------- .text._ZN7cutlass13device_kernelIN5flash11enable_sm90INS1_16FlashAttnFwdSm90INS1_25CollectiveMainloopFwdSm90ILi2EN4cute5tupleIJNS5_1CILi1EEES8_S8_EEENS6_IJNS7_ILi128EEENS7_ILi96EEENS7_ILi64EEEEEELi256ENS_10bfloat16_tEfNS_4arch4Sm90ELb1ELb0ELb0ELb1ELb1ELb0ELb1ELb1ELb0ELb1ELb1ELb0EEENS1_21CollectiveEpilogueFwdINS6_IJSA_NS7_ILi256EEESB_EEES9_SE_SG_Li256ELb1ELb1ELb1ELb0EEENS1_36VarlenDynamicPersistentTileSchedulerILi128ELi96ELi256ELi128ELb1ELb1ELb1ELb1ELb1ELb1EEEEEEEEEvNT_6ParamsE --------------------------
	.section	.text._ZN7cutlass13device_kernelIN5flash11enable_sm90INS1_16FlashAttnFwdSm90INS1_25CollectiveMainloopFwdSm90ILi2EN4cute5tupleIJNS5_1CILi1EEES8_S8_EEENS6_IJNS7_ILi128EEENS7_ILi96EEENS7_ILi64EEEEEELi256ENS_10bfloat16_tEfNS_4arch4Sm90ELb1ELb0ELb0ELb1ELb1ELb0ELb1ELb1ELb0ELb1ELb1ELb0EEENS1_21CollectiveEpilogueFwdINS6_IJSA_NS7_ILi256EEESB_EEES9_SE_SG_Li256ELb1ELb1ELb1ELb0EEENS1_36VarlenDynamicPersistentTileSchedulerILi128ELi96ELi256ELi128ELb1ELb1ELb1ELb1ELb1ELb1EEEEEEEEEvNT_6ParamsE,"ax",@progbits
	.align	128
.text._ZN7cutlass13device_kernelIN5flash11enable_sm90INS1_16FlashAttnFwdSm90INS1_25CollectiveMainloopFwdSm90ILi2EN4cute5tupleIJNS5_1CILi1EEES8_S8_EEENS6_IJNS7_ILi128EEENS7_ILi96EEENS7_ILi64EEEEEELi256ENS_10bfloat16_tEfNS_4arch4Sm90ELb1ELb0ELb0ELb1ELb1ELb0ELb1ELb1ELb0ELb1ELb1ELb0EEENS1_21CollectiveEpilogueFwdINS6_IJSA_NS7_ILi256EEESB_EEES9_SE_SG_Li256ELb1ELb1ELb1ELb0EEENS1_36VarlenDynamicPersistentTileSchedulerILi128ELi96ELi256ELi128ELb1ELb1ELb1ELb1ELb1ELb1EEEEEEEEEvNT_6ParamsE:
        .type           _ZN7cutlass13device_kernelIN5flash11enable_sm90INS1_16FlashAttnFwdSm90INS1_25CollectiveMainloopFwdSm90ILi2EN4cute5tupleIJNS5_1CILi1EEES8_S8_EEENS6_IJNS7_ILi128EEENS7_ILi96EEENS7_ILi64EEEEEELi256ENS_10bfloat16_tEfNS_4arch4Sm90ELb1ELb0ELb0ELb1ELb1ELb0ELb1ELb1ELb0ELb1ELb1ELb0EEENS1_21CollectiveEpilogueFwdINS6_IJSA_NS7_ILi256EEESB_EEES9_SE_SG_Li256ELb1ELb1ELb1ELb0EEENS1_36VarlenDynamicPersistentTileSchedulerILi128ELi96ELi256ELi128ELb1ELb1ELb1ELb1ELb1ELb1EEEEEEEEEvNT_6ParamsE,@function
        .size           _ZN7cutlass13device_kernelIN5flash11enable_sm90INS1_16FlashAttnFwdSm90INS1_25CollectiveMainloopFwdSm90ILi2EN4cute5tupleIJNS5_1CILi1EEES8_S8_EEENS6_IJNS7_ILi128EEENS7_ILi96EEENS7_ILi64EEEEEELi256ENS_10bfloat16_tEfNS_4arch4Sm90ELb1ELb0ELb0ELb1ELb1ELb0ELb1ELb1ELb0ELb1ELb1ELb0EEENS1_21CollectiveEpilogueFwdINS6_IJSA_NS7_ILi256EEESB_EEES9_SE_SG_Li256ELb1ELb1ELb1ELb0EEENS1_36VarlenDynamicPersistentTileSchedulerILi128ELi96ELi256ELi128ELb1ELb1ELb1ELb1ELb1ELb1EEEEEEEEEvNT_6ParamsE,(.L_x_34 - _ZN7cutlass13device_kernelIN5flash11enable_sm90INS1_16FlashAttnFwdSm90INS1_25CollectiveMainloopFwdSm90ILi2EN4cute5tupleIJNS5_1CILi1EEES8_S8_EEENS6_IJNS7_ILi128EEENS7_ILi96EEENS7_ILi64EEEEEELi256ENS_10bfloat16_tEfNS_4arch4Sm90ELb1ELb0ELb0ELb1ELb1ELb0ELb1ELb1ELb0ELb1ELb1ELb0EEENS1_21CollectiveEpilogueFwdINS6_IJSA_NS7_ILi256EEESB_EEES9_SE_SG_Li256ELb1ELb1ELb1ELb0EEENS1_36VarlenDynamicPersistentTileSchedulerILi128ELi96ELi256ELi128ELb1ELb1ELb1ELb1ELb1ELb1EEEEEEEEEvNT_6ParamsE)
        .other          _ZN7cutlass13device_kernelIN5flash11enable_sm90INS1_16FlashAttnFwdSm90INS1_25CollectiveMainloopFwdSm90ILi2EN4cute5tupleIJNS5_1CILi1EEES8_S8_EEENS6_IJNS7_ILi128EEENS7_ILi96EEENS7_ILi64EEEEEELi256ENS_10bfloat16_tEfNS_4arch4Sm90ELb1ELb0ELb0ELb1ELb1ELb0ELb1ELb1ELb0ELb1ELb1ELb0EEENS1_21CollectiveEpilogueFwdINS6_IJSA_NS7_ILi256EEESB_EEES9_SE_SG_Li256ELb1ELb1ELb1ELb0EEENS1_36VarlenDynamicPersistentTileSchedulerILi128ELi96ELi256ELi128ELb1ELb1ELb1ELb1ELb1ELb1EEEEEEEEEvNT_6ParamsE,@"STO_CUDA_ENTRY STV_DEFAULT"
_ZN7cutlass13device_kernelIN5flash11enable_sm90INS1_16FlashAttnFwdSm90INS1_25CollectiveMainloopFwdSm90ILi2EN4cute5tupleIJNS5_1CILi1EEES8_S8_EEENS6_IJNS7_ILi128EEENS7_ILi96EEENS7_ILi64EEEEEELi256ENS_10bfloat16_tEfNS_4arch4Sm90ELb1ELb0ELb0ELb1ELb1ELb0ELb1ELb1ELb0ELb1ELb1ELb0EEENS1_21CollectiveEpilogueFwdINS6_IJSA_NS7_ILi256EEESB_EEES9_SE_SG_Li256ELb1ELb1ELb1ELb0EEENS1_36VarlenDynamicPersistentTileSchedulerILi128ELi96ELi256ELi128ELb1ELb1ELb1ELb1ELb1ELb1EEEEEEEEEvNT_6ParamsE:
[----:B------:R-:W-:Y:S01]  /*0000*/  LDC R1, c[0x0][0x37c] ;  /* 0x0000df00ff017b82 */ /* 0x000fe20000000800 */
[----:B------:R-:W-:Y:S05]  /*0010*/  EXIT ;  /* 0x000000000000794d */ /* 0x000fea0003800000 */
.L_x_16:
        /* <DEDUP_REMOVED lines=14> */
.L_x_34:


//--------------------- .text._ZN7cutlass13device_kernelIN5flash11enable_sm90INS1_16FlashAttnFwdSm90INS1_25CollectiveMainloopFwdSm90ILi2EN4cute5tupleIJNS5_1CILi1EEES8_S8_EEENS6_IJNS7_ILi128EEENS7_ILi96EEENS7_ILi64EEEEEELi256ENS_10bfloat16_tEfNS_4arch4Sm90ELb1ELb0ELb0ELb1ELb1ELb1ELb1ELb1ELb0ELb1ELb1ELb0EEENS1_21CollectiveEpilogueFwdINS6_IJSA_NS7_ILi256EEESB_EEES9_SE_SG_Li256ELb1ELb1ELb1ELb0EEENS1_36VarlenDynamicPersistentTileSchedulerILi128ELi96ELi256ELi128ELb1ELb1ELb1ELb1ELb1ELb1EEEEEEEEEvNT_6ParamsE --------------------------
	.section	.text._ZN7cutlass13device_kernelIN5flash11enable_sm90INS1_16FlashAttnFwdSm90INS1_25CollectiveMainloopFwdSm90ILi2EN4cute5tupleIJNS5_1CILi1EEES8_S8_EEENS6_IJNS7_ILi128EEENS7_ILi96EEENS7_ILi64EEEEEELi256ENS_10bfloat16_tEfNS_4arch4Sm90ELb1ELb0ELb0ELb1ELb1ELb1ELb1ELb1ELb0ELb1ELb1ELb0EEENS1_21CollectiveEpilogueFwdINS6_IJSA_NS7_ILi256EEESB_EEES9_SE_SG_Li256ELb1ELb1ELb1ELb0EEENS1_36VarlenDynamicPersistentTileSchedulerILi128ELi96ELi256ELi128ELb1ELb1ELb1ELb1ELb1ELb1EEEEEEEEEvNT_6ParamsE,"ax",@progbits
	.align	128
.text._ZN7cutlass13device_kernelIN5flash11enable_sm90INS1_16FlashAttnFwdSm90INS1_25CollectiveMainloopFwdSm90ILi2EN4cute5tupleIJNS5_1CILi1EEES8_S8_EEENS6_IJNS7_ILi128EEENS7_ILi96EEENS7_ILi64EEEEEELi256ENS_10bfloat16_tEfNS_4arch4Sm90ELb1ELb0ELb0ELb1ELb1ELb1ELb1ELb1ELb0ELb1ELb1ELb0EEENS1_21CollectiveEpilogueFwdINS6_IJSA_NS7_ILi256EEESB_EEES9_SE_SG_Li256ELb1ELb1ELb1ELb0EEENS1_36VarlenDynamicPersistentTileSchedulerILi128ELi96ELi256ELi128ELb1ELb1ELb1ELb1ELb1ELb1EEEEEEEEEvNT_6ParamsE:
        .type           _ZN7cutlass13device_kernelIN5flash11enable_sm90INS1_16FlashAttnFwdSm90INS1_25CollectiveMainloopFwdSm90ILi2EN4cute5tupleIJNS5_1CILi1EEES8_S8_EEENS6_IJNS7_ILi128EEENS7_ILi96EEENS7_ILi64EEEEEELi256ENS_10bfloat16_tEfNS_4arch4Sm90ELb1ELb0ELb0ELb1ELb1ELb1ELb1ELb1ELb0ELb1ELb1ELb0EEENS1_21CollectiveEpilogueFwdINS6_IJSA_NS7_ILi256EEESB_EEES9_SE_SG_Li256ELb1ELb1ELb1ELb0EEENS1_36VarlenDynamicPersistentTileSchedulerILi128ELi96ELi256ELi128ELb1ELb1ELb1ELb1ELb1ELb1EEEEEEEEEvNT_6ParamsE,@function
        .size           _ZN7cutlass13device_kernelIN5flash11enable_sm90INS1_16FlashAttnFwdSm90INS1_25CollectiveMainloopFwdSm90ILi2EN4cute5tupleIJNS5_1CILi1EEES8_S8_EEENS6_IJNS7_ILi128EEENS7_ILi96EEENS7_ILi64EEEEEELi256ENS_10bfloat16_tEfNS_4arch4Sm90ELb1ELb0ELb0ELb1ELb1ELb1ELb1ELb1ELb0ELb1ELb1ELb0EEENS1_21CollectiveEpilogueFwdINS6_IJSA_NS7_ILi256EEESB_EEES9_SE_SG_Li256ELb1ELb1ELb1ELb0EEENS1_36VarlenDynamicPersistentTileSchedulerILi128ELi96ELi256ELi128ELb1ELb1ELb1ELb1ELb1ELb1EEEEEEEEEvNT_6ParamsE,(.L_x_35 - _ZN7cutlass13device_kernelIN5flash11enable_sm90INS1_16FlashAttnFwdSm90INS1_25CollectiveMainloopFwdSm90ILi2EN4cute5tupleIJNS5_1CILi1EEES8_S8_EEENS6_IJNS7_ILi128EEENS7_ILi96EEENS7_ILi64EEEEEELi256ENS_10bfloat16_tEfNS_4arch4Sm90ELb1ELb0ELb0ELb1ELb1ELb1ELb1ELb1ELb0ELb1ELb1ELb0EEENS1_21CollectiveEpilogueFwdINS6_IJSA_NS7_ILi256EEESB_EEES9_SE_SG_Li256ELb1ELb1ELb1ELb0EEENS1_36VarlenDynamicPersistentTileSchedulerILi128ELi96ELi256ELi128ELb1ELb1ELb1ELb1ELb1ELb1EEEEEEEEEvNT_6ParamsE)
        .other          _ZN7cutlass13device_kernelIN5flash11enable_sm90INS1_16FlashAttnFwdSm90INS1_25CollectiveMainloopFwdSm90ILi2EN4cute5tupleIJNS5_1CILi1EEES8_S8_EEENS6_IJNS7_ILi128EEENS7_ILi96EEENS7_ILi64EEEEEELi256ENS_10bfloat16_tEfNS_4arch4Sm90ELb1ELb0ELb0ELb1ELb1ELb1ELb1ELb1ELb0ELb1ELb1ELb0EEENS1_21CollectiveEpilogueFwdINS6_IJSA_NS7_ILi256EEESB_EEES9_SE_SG_Li256ELb1ELb1ELb1ELb0EEENS1_36VarlenDynamicPersistentTileSchedulerILi128ELi96ELi256ELi128ELb1ELb1ELb1ELb1ELb1ELb1EEEEEEEEEvNT_6ParamsE,@"STO_CUDA_ENTRY STV_DEFAULT"
_ZN7cutlass13device_kernelIN5flash11enable_sm90INS1_16FlashAttnFwdSm90INS1_25CollectiveMainloopFwdSm90ILi2EN4cute5tupleIJNS5_1CILi1EEES8_S8_EEENS6_IJNS7_ILi128EEENS7_ILi96EEENS7_ILi64EEEEEELi256ENS_10bfloat16_tEfNS_4arch4Sm90ELb1ELb0ELb0ELb1ELb1ELb1ELb1ELb1ELb0ELb1ELb1ELb0EEENS1_21CollectiveEpilogueFwdINS6_IJSA_NS7_ILi256EEESB_EEES9_SE_SG_Li256ELb1ELb1ELb1ELb0EEENS1_36VarlenDynamicPersistentTileSchedulerILi128ELi96ELi256ELi128ELb1ELb1ELb1ELb1ELb1ELb1EEEEEEEEEvNT_6ParamsE:
[----:B------:R-:W-:Y:S01]  /*0000*/  LDC R1, c[0x0][0x37c] ;  /* 0x0000df00ff017b82 */ /* 0x000fe20000000800 */
[----:B------:R-:W-:Y:S05]  /*0010*/  EXIT ;  /* 0x000000000000794d */ /* 0x000fea0003800000 */
.L_x_17:
        /* <DEDUP_REMOVED lines=14> */
.L_x_35:


//--------------------- .nv.shared.reserved.0     --------------------------
	.section	.nv.shared.reserved.0,"aw",@nobits
	.weak		__nv_reservedSMEM_offset_0_alias
	.size		__nv_reservedSMEM_offset_0_alias, 0, 64
	.other		__nv_reservedSMEM_offset_0_alias,@"STO_CUDA_RESERVED_SHARED STV_DEFAULT"
__nv_reservedSMEM_offset_0_alias:
	.zero		0
	.zero		64


//--------------------- .nv.global                --------------------------
	.section	.nv.global,"aw",@nobits
.nv.global:
	.type		_ZN81_INTERNAL_afd8fa15_45_flash_fwd_hdim64_256_bf16_paged_split_sm90_cu_49158569_33714cute1_E,@object
	.size		_ZN81_INTERNAL_afd8fa15_45_flash_fwd_hdim64_256_bf16_paged_split_sm90_cu_49158569_33714cute1_E,(_ZN81_INTERNAL_afd8fa15_45_flash_fwd_hdim64_256_bf16_paged_split_sm90_cu_49158569_33714cuda3std3__45__cpo6cbeginE - _ZN81_INTERNAL_afd8fa15_45_flash_fwd_hdim64_256_bf16_paged_split_sm90_cu_49158569_33714cute1_E)
_ZN81_INTERNAL_afd8fa15_45_flash_fwd_hdim64_256_bf16_paged_split_sm90_cu_49158569_33714cute1_E:
	.zero		1
	.type		_ZN81_INTERNAL_afd8fa15_45_flash_fwd_hdim64_256_bf16_paged_split_sm90_cu_49158569_33714cuda3std3__45__cpo6cbeginE,@object
	.size		_ZN81_INTERNAL_afd8fa15_45_flash_fwd_hdim64_256_bf16_paged_split_sm90_cu_49158569_33714cuda3std3__45__cpo6cbeginE,(_ZN81_INTERNAL_afd8fa15_45_flash_fwd_hdim64_256_bf16_paged_split_sm90_cu_49158569_33714cuda3std3__48in_placeE - _ZN81_INTERNAL_afd8fa15_45_flash_fwd_hdim64_256_bf16_paged_split_sm90_cu_49158569_33714cuda3std3__45__cpo6cbeginE)
_ZN81_INTERNAL_afd8fa15_45_flash_fwd_hdim64_256_bf16_paged_split_sm90_cu_49158569_33714cuda3std3__45__cpo6cbeginE:
	.zero		1
	.type		_ZN81_INTERNAL_afd8fa15_45_flash_fwd_hdim64_256_bf16_paged_split_sm90_cu_49158569_33714cuda3std3__48in_placeE,@object
	.size		_ZN81_INTERNAL_afd8fa15_45_flash_fwd_hdim64_256_bf16_paged_split_sm90_cu_49158569_33714cuda3std3__48in_placeE,(_ZN81_INTERNAL_afd8fa15_45_flash_fwd_hdim64_256_bf16_paged_split_sm90_cu_49158569_33714cuda3std6ranges3__45__cpo9iter_moveE - _ZN81_INTERNAL_afd8fa15_45_flash_fwd_hdim64_256_bf16_paged_split_sm90_cu_49158569_33714cuda3std3__48in_placeE)
_ZN81_INTERNAL_afd8fa15_45_flash_fwd_hdim64_256_bf16_paged_split_sm90_cu_49158569_33714cuda3std3__48in_placeE:
	.zero		1
	.type		_ZN81_INTERNAL_afd8fa15_45_flash_fwd_hdim64_256_bf16_paged_split_sm90_cu_49158569_33714cuda3std6ranges3__45__cpo9iter_moveE,@object
	.size		_ZN81_INTERNAL_afd8fa15_45_flash_fwd_hdim64_256_bf16_paged_split_sm90_cu_49158569_33714cuda3std6ranges3__45__cpo9iter_moveE,(_ZN81_INTERNAL_afd8fa15_45_flash_fwd_hdim64_256_bf16_paged_split_sm90_cu_49158569_33714cuda3std3__45__cpo5beginE - _ZN81_INTERNAL_afd8fa15_45_flash_fwd_hdim64_256_bf16_paged_split_sm90_cu_49158569_33714cuda3std6ranges3__45__cpo9iter_moveE)
_ZN81_INTERNAL_afd8fa15_45_flash_fwd_hdim64_256_bf16_paged_split_sm90_cu_49158569_33714cuda3std6ranges3__45__cpo9iter_moveE:
	.zero		1
	.type		_ZN81_INTERNAL_afd8fa15_45_flash_fwd_hdim64_256_bf16_paged_split_sm90_cu_49158569_33714cuda3std3__45__cpo5beginE,@object
	.size		_ZN81_INTERNAL_afd8fa15_45_flash_fwd_hdim64_256_bf16_paged_split_sm90_cu_49158569_33714cuda3std3__45__cpo5beginE,(_ZN81_INTERNAL_afd8fa15_45_flash_fwd_hdim64_256_bf16_paged_split_sm90_cu_49158569_33714cuda3std3__483_GLOBAL__N__afd8fa15_45_flash_fwd_hdim64_256_bf16_paged_split_sm90_cu_49158569_33716ignoreE - _ZN81_INTERNAL_afd8fa15_45_flash_fwd_hdim64_256_bf16_paged_split_sm90_cu_49158569_33714cuda3std3__45__cpo5beginE)
_ZN81_INTERNAL_afd8fa15_45_flash_fwd_hdim64_256_bf16_paged_split_sm90_cu_49158569_33714cuda3std3__45__cpo5beginE:
	.zero		1
	.type		_ZN81_INTERNAL_afd8fa15_45_flash_fwd_hdim64_256_bf16_paged_split_sm90_cu_49158569_33714cuda3std3__483_GLOBAL__N__afd8fa15_45_flash_fwd_hdim64_256_bf16_paged_split_sm90_cu_49158569_33716ignoreE,@object
	.size		_ZN81_INTERNAL_afd8fa15_45_flash_fwd_hdim64_256_bf16_paged_split_sm90_cu_49158569_33714cuda3std3__483_GLOBAL__N__afd8fa15_45_flash_fwd_hdim64_256_bf16_paged_split_sm90_cu_49158569_33716ignoreE,(_ZN81_INTERNAL_afd8fa15_45_flash_fwd_hdim64_256_bf16_paged_split_sm90_cu_49158569_33714cute7productE - _ZN81_INTERNAL_afd8fa15_45_flash_fwd_hdim64_256_bf16_paged_split_sm90_cu_49158569_33714cuda3std3__483_GLOBAL__N__afd8fa15_45_flash_fwd_hdim64_256_bf16_paged_split_sm90_cu_49158569_33716ignoreE)
_ZN81_INTERNAL_afd8fa15_45_flash_fwd_hdim64_256_bf16_paged_split_sm90_cu_49158569_33714cuda3std3__483_GLOBAL__N__afd8fa15_45_flash_fwd_hdim64_256_bf16_paged_split_sm90_cu_49158569_33716ignoreE:
	.zero		1
	.type		_ZN81_INTERNAL_afd8fa15_45_flash_fwd_hdim64_256_bf16_paged_split_sm90_cu_49158569_33714cute7productE,@object
	.size		_ZN81_INTERNAL_afd8fa15_45_flash_fwd_hdim64_256_bf16_paged_split_sm90_cu_49158569_33714cute7productE,(_ZN81_INTERNAL_afd8fa15_45_flash_fwd_hdim64_256_bf16_paged_split_sm90_cu_49158569_33714cuda3std3__45__cpo3endE - _ZN81_INTERNAL_afd8fa15_45_flash_fwd_hdim64_256_bf16_paged_split_sm90_cu_49158569_33714cute7productE)
_ZN81_INTERNAL_afd8fa15_45_flash_fwd_hdim64_256_bf16_paged_split_sm90_cu_49158569_33714cute7productE:
	.zero		1
	.type		_ZN81_INTERNAL_afd8fa15_45_flash_fwd_hdim64_256_bf16_paged_split_sm90_cu_49158569_33714cuda3std3__45__cpo3endE,@object
	.size		_ZN81_INTERNAL_afd8fa15_45_flash_fwd_hdim64_256_bf16_paged_split_sm90_cu_49158569_33714cuda3std3__45__cpo3endE,(_ZN81_INTERNAL_afd8fa15_45_flash_fwd_hdim64_256_bf16_paged_split_sm90_cu_49158569_33714cuda3std3__419piecewise_constructE - _ZN81_INTERNAL_afd8fa15_45_flash_fwd_hdim64_256_bf16_paged_split_sm90_cu_49158569_33714cuda3std3__45__cpo3endE)
_ZN81_INTERNAL_afd8fa15_45_flash_fwd_hdim64_256_bf16_paged_split_sm90_cu_49158569_33714cuda3std3__45__cpo3endE:
	.zero		1
	.type		_ZN81_INTERNAL_afd8fa15_45_flash_fwd_hdim64_256_bf16_paged_split_sm90_cu_49158569_33714cuda3std3__419piecewise_constructE,@object
	.size		_ZN81_INTERNAL_afd8fa15_45_flash_fwd_hdim64_256_bf16_paged_split_sm90_cu_49158569_33714cuda3std3__419piecewise_constructE,(_ZN81_INTERNAL_afd8fa15_45_flash_fwd_hdim64_256_bf16_paged_split_sm90_cu_49158569_33714cuda3std3__45__cpo4cendE - _ZN81_INTERNAL_afd8fa15_45_flash_fwd_hdim64_256_bf16_paged_split_sm90_cu_49158569_33714cuda3std3__419piecewise_constructE)
_ZN81_INTERNAL_afd8fa15_45_flash_fwd_hdim64_256_bf16_paged_split_sm90_cu_49158569_33714cuda3std3__419piecewise_constructE:
	.zero		1
	.type		_ZN81_INTERNAL_afd8fa15_45_flash_fwd_hdim64_256_bf16_paged_split_sm90_cu_49158569_33714cuda3std3__45__cpo4cendE,@object
	.size		_ZN81_INTERNAL_afd8fa15_45_flash_fwd_hdim64_256_bf16_paged_split_sm90_cu_49158569_33714cuda3std3__45__cpo4cendE,(_ZN81_INTERNAL_afd8fa15_45_flash_fwd_hdim64_256_bf16_paged_split_sm90_cu_49158569_33714cuda3std6ranges3__45__cpo4swapE - _ZN81_INTERNAL_afd8fa15_45_flash_fwd_hdim64_256_bf16_paged_split_sm90_cu_49158569_33714cuda3std3__45__cpo4cendE)
_ZN81_INTERNAL_afd8fa15_45_flash_fwd_hdim64_256_bf16_paged_split_sm90_cu_49158569_33714cuda3std3__45__cpo4cendE:
	.zero		1
	.type		_ZN81_INTERNAL_afd8fa15_45_flash_fwd_hdim64_256_bf16_paged_split_sm90_cu_49158569_33714cuda3std6ranges3__45__cpo4swapE,@object
	.size		_ZN81_INTERNAL_afd8fa15_45_flash_fwd_hdim64_256_bf16_paged_split_sm90_cu_49158569_33714cuda3std6ranges3__45__cpo4swapE,(.L_7 - _ZN81_INTERNAL_afd8fa15_45_flash_fwd_hdim64_256_bf16_paged_split_sm90_cu_49158569_33714cuda3std6ranges3__45__cpo4swapE)
_ZN81_INTERNAL_afd8fa15_45_flash_fwd_hdim64_256_bf16_paged_split_sm90_cu_49158569_33714cuda3std6ranges3__45__cpo4swapE:
	.zero		1
.L_7:


//--------------------- .nv.constant0._ZN7cutlass13device_kernelIN5flash11enable_sm90INS1_16FlashAttnFwdSm90INS1_25CollectiveMainloopFwdSm90ILi2EN4cute5tupleIJNS5_1CILi1EEES8_S8_EEENS6_IJNS7_ILi128EEENS7_ILi96EEENS7_ILi64EEEEEELi256ENS_10bfloat16_tEfNS_4arch4Sm90ELb0ELb0ELb0ELb0ELb1ELb0ELb0ELb1ELb0ELb1ELb1ELb0EEENS1_21CollectiveEpilogueFwdINS6_IJSA_NS7_ILi256EEESB_EEES9_SE_SG_Li256ELb0ELb1ELb1ELb0EEENS1_19SingleTileSchedulerILb0ELb1ELb1ELi128EEEEEEEEEvNT_6ParamsE --------------------------
	.section	.nv.constant0._ZN7cutlass13device_kernelIN5flash11enable_sm90INS1_16FlashAttnFwdSm90INS1_25CollectiveMainloopFwdSm90ILi2EN4cute5tupleIJNS5_1CILi1EEES8_S8_EEENS6_IJNS7_ILi128EEENS7_ILi96EEENS7_ILi64EEEEEELi256ENS_10bfloat16_tEfNS_4arch4Sm90ELb0ELb0ELb0ELb0ELb1ELb0ELb0ELb1ELb0ELb1ELb1ELb0EEENS1_21CollectiveEpilogueFwdINS6_IJSA_NS7_ILi256EEESB_EEES9_SE_SG_Li256ELb0ELb1ELb1ELb0EEENS1_19SingleTileSchedulerILb0ELb1ELb1ELi128EEEEEEEEEvNT_6ParamsE,"a",@progbits
	.sectionflags	@""
	.align	4
.nv.constant0._ZN7cutlass13device_kernelIN5flash11enable_sm90INS1_16FlashAttnFwdSm90INS1_25CollectiveMainloopFwdSm90ILi2EN4cute5tupleIJNS5_1CILi1EEES8_S8_EEENS6_IJNS7_ILi128EEENS7_ILi96EEENS7_ILi64EEEEEELi256ENS_10bfloat16_tEfNS_4arch4Sm90ELb0ELb0ELb0ELb0ELb1ELb0ELb0ELb1ELb0ELb1ELb1ELb0EEENS1_21CollectiveEpilogueFwdINS6_IJSA_NS7_ILi256EEESB_EEES9_SE_SG_Li256ELb0ELb1ELb1ELb0EEENS1_19SingleTileSchedulerILb0ELb1ELb1ELi128EEEEEEEEEvNT_6ParamsE:
	.zero		3456


//--------------------- .nv.constant0._ZN7cutlass13device_kernelIN5flash11enable_sm90INS1_16FlashAttnFwdSm90INS1_25CollectiveMainloopFwdSm90ILi2EN4cute5tupleIJNS5_1CILi1EEES8_S8_EEENS6_IJNS7_ILi128EEENS7_ILi96EEENS7_ILi64EEEEEELi256ENS_10bfloat16_tEfNS_4arch4Sm90ELb0ELb0ELb0ELb0ELb1ELb0ELb1ELb1ELb0ELb1ELb1ELb0EEENS1_21CollectiveEpilogueFwdINS6_IJSA_NS7_ILi256EEESB_EEES9_SE_SG_Li256ELb0ELb1ELb1ELb0EEENS1_19SingleTileSchedulerILb0ELb1ELb1ELi128EEEEEEEEEvNT_6ParamsE --------------------------
	.section	.nv.constant0._ZN7cutlass13device_kernelIN5flash11enable_sm90INS1_16FlashAttnFwdSm90INS1_25CollectiveMainloopFwdSm90ILi2EN4cute5tupleIJNS5_1CILi1EEES8_S8_EEENS6_IJNS7_ILi128EEENS7_ILi96EEENS7_ILi64EEEEEELi256ENS_10bfloat16_tEfNS_4arch4Sm90ELb0ELb0ELb0ELb0ELb1ELb0ELb1ELb1ELb0ELb1ELb1ELb0EEENS1_21CollectiveEpilogueFwdINS6_IJSA_NS7_ILi256EEESB_EEES9_SE_SG_Li256ELb0ELb1ELb1ELb0EEENS1_19SingleTileSchedulerILb0ELb1ELb1ELi128EEEEEEEEEvNT_6ParamsE,"a",@progbits
	.sectionflags	@""
	.align	4
.nv.constant0._ZN7cutlass13device_kernelIN5flash11enable_sm90INS1_16FlashAttnFwdSm90INS1_25CollectiveMainloopFwdSm90ILi2EN4cute5tupleIJNS5_1CILi1EEES8_S8_EEENS6_IJNS7_ILi128EEENS7_ILi96EEENS7_ILi64EEEEEELi256ENS_10bfloat16_tEfNS_4arch4Sm90ELb0ELb0ELb0ELb0ELb1ELb0ELb1ELb1ELb0ELb1ELb1ELb0EEENS1_21CollectiveEpilogueFwdINS6_IJSA_NS7_ILi256EEESB_EEES9_SE_SG_Li256ELb0ELb1ELb1ELb0EEENS1_19SingleTileSchedulerILb0ELb1ELb1ELi128EEEEEEEEEvNT_6ParamsE:
	.zero		3712


//--------------------- .nv.constant0._ZN7cutlass13device_kernelIN5flash11enable_sm90INS1_16FlashAttnFwdSm90INS1_25CollectiveMainloopFwdSm90ILi2EN4cute5tupleIJNS5_1CILi1EEES8_S8_EEENS6_IJNS7_ILi128EEENS7_ILi96EEENS7_ILi64EEEEEELi256ENS_10bfloat16_tEfNS_4arch4Sm90ELb0ELb0ELb0ELb1ELb1ELb0ELb0ELb1ELb0ELb1ELb1ELb0EEENS1_21CollectiveEpilogueFwdINS6_IJSA_NS7_ILi256EEESB_EEES9_SE_SG_Li256ELb1ELb1ELb1ELb0EEENS1_36VarlenDynamicPersistentTileSchedulerILi128ELi96ELi256ELi128ELb1ELb1ELb1ELb0ELb1ELb1EEEEEEEEEvNT_6ParamsE --------------------------
	.section	.nv.constant0._ZN7cutlass13device_kernelIN5flash11enable_sm90INS1_16FlashAttnFwdSm90INS1_25CollectiveMainloopFwdSm90ILi2EN4cute5tupleIJNS5_1CILi1EEES8_S8_EEENS6_IJNS7_ILi128EEENS7_ILi96EEENS7_ILi64EEEEEELi256ENS_10bfloat16_tEfNS_4arch4Sm90ELb0ELb0ELb0ELb1ELb1ELb0ELb0ELb1ELb0ELb1ELb1ELb0EEENS1_21CollectiveEpilogueFwdINS6_IJSA_NS7_ILi256EEESB_EEES9_SE_SG_Li256ELb1ELb1ELb1ELb0EEENS1_36VarlenDynamicPersistentTileSchedulerILi128ELi96ELi256ELi128ELb1ELb1ELb1ELb0ELb1ELb1EEEEEEEEEvNT_6ParamsE,"a",@progbits
	.sectionflags	@""
	.align	4
.nv.constant0._ZN7cutlass13device_kernelIN5flash11enable_sm90INS1_16FlashAttnFwdSm90INS1_25CollectiveMainloopFwdSm90ILi2EN4cute5tupleIJNS5_1CILi1EEES8_S8_EEENS6_IJNS7_ILi128EEENS7_ILi96EEENS7_ILi64EEEEEELi256ENS_10bfloat16_tEfNS_4arch4Sm90ELb0ELb0ELb0ELb1ELb1ELb0ELb0ELb1ELb0ELb1ELb1ELb0EEENS1_21CollectiveEpilogueFwdINS6_IJSA_NS7_ILi256EEESB_EEES9_SE_SG_Li256ELb1ELb1ELb1ELb0EEENS1_36VarlenDynamicPersistentTileSchedulerILi128ELi96ELi256ELi128ELb1ELb1ELb1ELb0ELb1ELb1EEEEEEEEEvNT_6ParamsE:
	.zero		3584


//--------------------- .nv.constant0._ZN7cutlass13device_kernelIN5flash11enable_sm90INS1_16FlashAttnFwdSm90INS1_25CollectiveMainloopFwdSm90ILi2EN4cute5tupleIJNS5_1CILi1EEES8_S8_EEENS6_IJNS7_ILi128EEENS7_ILi96EEENS7_ILi64EEEEEELi256ENS_10bfloat16_tEfNS_4arch4Sm90ELb0ELb0ELb0ELb1ELb1ELb1ELb0ELb1ELb0ELb1ELb1ELb0EEENS1_21CollectiveEpilogueFwdINS6_IJSA_NS7_ILi256EEESB_EEES9_SE_SG_Li256ELb1ELb1ELb1ELb0EEENS1_36VarlenDynamicPersistentTileSchedulerILi128ELi96ELi256ELi128ELb1ELb1ELb1ELb0ELb1ELb1EEEEEEEEEvNT_6ParamsE --------------------------
	.section	.nv.constant0._ZN7cutlass13device_kernelIN5flash11enable_sm90INS1_16FlashAttnFwdSm90INS1_25CollectiveMainloopFwdSm90ILi2EN4cute5tupleIJNS5_1CILi1EEES8_S8_EEENS6_IJNS7_ILi128EEENS7_ILi96EEENS7_ILi64EEEEEELi256ENS_10bfloat16_tEfNS_4arch4Sm90ELb0ELb0ELb0ELb1ELb1ELb1ELb0ELb1ELb0ELb1ELb1ELb0EEENS1_21CollectiveEpilogueFwdINS6_IJSA_NS7_ILi256EEESB_EEES9_SE_SG_Li256ELb1ELb1ELb1ELb0EEENS1_36VarlenDynamicPersistentTileSchedulerILi128ELi96ELi256ELi128ELb1ELb1ELb1ELb0ELb1ELb1EEEEEEEEEvNT_6ParamsE,"a",@progbits
	.sectionflags	@""
	.align	4
.nv.constant0._ZN7cutlass13device_kernelIN5flash11enable_sm90INS1_16FlashAttnFwdSm90INS1_25CollectiveMainloopFwdSm90ILi2EN4cute5tupleIJNS5_1CILi1EEES8_S8_EEENS6_IJNS7_ILi128EEENS7_ILi96EEENS7_ILi64EEEEEELi256ENS_10bfloat16_tEfNS_4arch4Sm90ELb0ELb0ELb0ELb1ELb1ELb1ELb0ELb1ELb0ELb1ELb1ELb0EEENS1_21CollectiveEpilogueFwdINS6_IJSA_NS7_ILi256EEESB_EEES9_SE_SG_Li256ELb1ELb1ELb1ELb0EEENS1_36VarlenDynamicPersistentTileSchedulerILi128ELi96ELi256ELi128ELb1ELb1ELb1ELb0ELb1ELb1EEEEEEEEEvNT_6ParamsE:
	.zero		3584


//--------------------- .nv.constant0._ZN7cutlass13device_kernelIN5flash11enable_sm90INS1_16FlashAttnFwdSm90INS1_25CollectiveMainloopFwdSm90ILi2EN4cute5tupleIJNS5_1CILi1EEES8_S8_EEENS6_IJNS7_ILi128EEENS7_ILi96EEENS7_ILi64EEEEEELi256ENS_10bfloat16_tEfNS_4arch4Sm90ELb0ELb0ELb0ELb1ELb1ELb0ELb1ELb1ELb0ELb1ELb1ELb0EEENS1_21CollectiveEpilogueFwdINS6_IJSA_NS7_ILi256EEESB_EEES9_SE_SG_Li256ELb1ELb1ELb1ELb0EEENS1_36VarlenDynamicPersistentTileSchedulerILi128ELi96ELi256ELi128ELb1ELb1ELb1ELb0ELb1ELb1EEEEEEEEEvNT_6ParamsE --------------------------
	.section	.nv.constant0._ZN7cutlass13device_kernelIN5flash11enable_sm90INS1_16FlashAttnFwdSm90INS1_25CollectiveMainloopFwdSm90ILi2EN4cute5tupleIJNS5_1CILi1EEES8_S8_EEENS6_IJNS7_ILi128EEENS7_ILi96EEENS7_ILi64EEEEEELi256ENS_10bfloat16_tEfNS_4arch4Sm90ELb0ELb0ELb0ELb1ELb1ELb0ELb1ELb1ELb0ELb1ELb1ELb0EEENS1_21CollectiveEpilogueFwdINS6_IJSA_NS7_ILi256EEESB_EEES9_SE_SG_Li256ELb1ELb1ELb1ELb0EEENS1_36VarlenDynamicPersistentTileSchedulerILi128ELi96ELi256ELi128ELb1ELb1ELb1ELb0ELb1ELb1EEEEEEEEEvNT_6ParamsE,"a",@progbits
	.sectionflags	@""
	.align	4
.nv.constant0._ZN7cutlass13device_kernelIN5flash11enable_sm90INS1_16FlashAttnFwdSm90INS1_25CollectiveMainloopFwdSm90ILi2EN4cute5tupleIJNS5_1CILi1EEES8_S8_EEENS6_IJNS7_ILi128EEENS7_ILi96EEENS7_ILi64EEEEEELi256ENS_10bfloat16_tEfNS_4arch4Sm90ELb0ELb0ELb0ELb1ELb1ELb0ELb1ELb1ELb0ELb1ELb1ELb0EEENS1_21CollectiveEpilogueFwdINS6_IJSA_NS7_ILi256EEESB_EEES9_SE_SG_Li256ELb1ELb1ELb1ELb0EEENS1_36VarlenDynamicPersistentTileSchedulerILi128ELi96ELi256ELi128ELb1ELb1ELb1ELb0ELb1ELb1EEEEEEEEEvNT_6ParamsE:
	.zero		3840


//--------------------- .nv.constant0._ZN7cutlass13device_kernelIN5flash11enable_sm90INS1_16FlashAttnFwdSm90INS1_25CollectiveMainloopFwdSm90ILi2EN4cute5tupleIJNS5_1CILi1EEES8_S8_EEENS6_IJNS7_ILi128EEENS7_ILi96EEENS7_ILi64EEEEEELi256ENS_10bfloat16_tEfNS_4arch4Sm90ELb0ELb0ELb0ELb1ELb1ELb1ELb1ELb1ELb0ELb1ELb1ELb0EEENS1_21CollectiveEpilogueFwdINS6_IJSA_NS7_ILi256EEESB_EEES9_SE_SG_Li256ELb1ELb1ELb1ELb0EEENS1_36VarlenDynamicPersistentTileSchedulerILi128ELi96ELi256ELi128ELb1ELb1ELb1ELb0ELb1ELb1EEEEEEEEEvNT_6ParamsE --------------------------
	.section	.nv.constant0._ZN7cutlass13device_kernelIN5flash11enable_sm90INS1_16FlashAttnFwdSm90INS1_25CollectiveMainloopFwdSm90ILi2EN4cute5tupleIJNS5_1CILi1EEES8_S8_EEENS6_IJNS7_ILi128EEENS7_ILi96EEENS7_ILi64EEEEEELi256ENS_10bfloat16_tEfNS_4arch4Sm90ELb0ELb0ELb0ELb1ELb1ELb1ELb1ELb1ELb0ELb1ELb1ELb0EEENS1_21CollectiveEpilogueFwdINS6_IJSA_NS7_ILi256EEESB_EEES9_SE_SG_Li256ELb1ELb1ELb1ELb0EEENS1_36VarlenDynamicPersistentTileSchedulerILi128ELi96ELi256ELi128ELb1ELb1ELb1ELb0ELb1ELb1EEEEEEEEEvNT_6ParamsE,"a",@progbits
	.sectionflags	@""
	.align	4
.nv.constant0._ZN7cutlass13device_kernelIN5flash11enable_sm90INS1_16FlashAttnFwdSm90INS1_25CollectiveMainloopFwdSm90ILi2EN4cute5tupleIJNS5_1CILi1EEES8_S8_EEENS6_IJNS7_ILi128EEENS7_ILi96EEENS7_ILi64EEEEEELi256ENS_10bfloat16_tEfNS_4arch4Sm90ELb0ELb0ELb0ELb1ELb1ELb1ELb1ELb1ELb0ELb1ELb1ELb0EEENS1_21CollectiveEpilogueFwdINS6_IJSA_NS7_ILi256EEESB_EEES9_SE_SG_Li256ELb1ELb1ELb1ELb0EEENS1_36VarlenDynamicPersistentTileSchedulerILi128ELi96ELi256ELi128ELb1ELb1ELb1ELb0ELb1ELb1EEEEEEEEEvNT_6ParamsE:
	.zero		3840


//--------------------- .nv.constant0._ZN7cutlass13device_kernelIN5flash11enable_sm90INS1_16FlashAttnFwdSm90INS1_25CollectiveMainloopFwdSm90ILi2EN4cute5tupleIJNS5_1CILi1EEES8_S8_EEENS6_IJNS7_ILi128EEENS7_ILi96EEENS7_ILi64EEEEEELi256ENS_10bfloat16_tEfNS_4arch4Sm90ELb0ELb1ELb0ELb0ELb1ELb0ELb0ELb1ELb0ELb1ELb1ELb0EEENS1_21CollectiveEpilogueFwdINS6_IJSA_NS7_ILi256EEESB_EEES9_SE_SG_Li256ELb0ELb1ELb1ELb0EEENS1_19SingleTileSchedulerILb0ELb1ELb1ELi128EEEEEEEEEvNT_6ParamsE --------------------------
	.section	.nv.constant0._ZN7cutlass13device_kernelIN5flash11enable_sm90INS1_16FlashAttnFwdSm90INS1_25CollectiveMainloopFwdSm90ILi2EN4cute5tupleIJNS5_1CILi1EEES8_S8_EEENS6_IJNS7_ILi128EEENS7_ILi96EEENS7_ILi64EEEEEELi256ENS_10bfloat16_tEfNS_4arch4Sm90ELb0ELb1ELb0ELb0ELb1ELb0ELb0ELb1ELb0ELb1ELb1ELb0EEENS1_21CollectiveEpilogueFwdINS6_IJSA_NS7_ILi256EEESB_EEES9_SE_SG_Li256ELb0ELb1ELb1ELb0EEENS1_19SingleTileSchedulerILb0ELb1ELb1ELi128EEEEEEEEEvNT_6ParamsE,"a",@progbits
	.sectionflags	@""
	.align	4
.nv.constant0._ZN7cutlass13device_kernelIN5flash11enable_sm90INS1_16FlashAttnFwdSm90INS1_25CollectiveMainloopFwdSm90ILi2EN4cute5tupleIJNS5_1CILi1EEES8_S8_EEENS6_IJNS7_ILi128EEENS7_ILi96EEENS7_ILi64EEEEEELi256ENS_10bfloat16_tEfNS_4arch4Sm90ELb0ELb1ELb0ELb0ELb1ELb0ELb0ELb1ELb0ELb1ELb1ELb0EEENS1_21CollectiveEpilogueFwdINS6_IJSA_NS7_ILi256EEESB_EEES9_SE_SG_Li256ELb0ELb1ELb1ELb0EEENS1_19SingleTileSchedulerILb0ELb1ELb1ELi128EEEEEEEEEvNT_6ParamsE:
	.zero		3456


//--------------------- .nv.constant0._ZN7cutlass13device_kernelIN5flash11enable_sm90INS1_16FlashAttnFwdSm90INS1_25CollectiveMainloopFwdSm90ILi2EN4cute5tupleIJNS5_1CILi1EEES8_S8_EEENS6_IJNS7_ILi128EEENS7_ILi96EEENS7_ILi64EEEEEELi256ENS_10bfloat16_tEfNS_4arch4Sm90ELb0ELb1ELb0ELb0ELb1ELb0ELb1ELb1ELb0ELb1ELb1ELb0EEENS1_21CollectiveEpilogueFwdINS6_IJSA_NS7_ILi256EEESB_EEES9_SE_SG_Li256ELb0ELb1ELb1ELb0EEENS1_19SingleTileSchedulerILb0ELb1ELb1ELi128EEEEEEEEEvNT_6ParamsE --------------------------
	.section	.nv.constant0._ZN7cutlass13device_kernelIN5flash11enable_sm90INS1_16FlashAttnFwdSm90INS1_25CollectiveMainloopFwdSm90ILi2EN4cute5tupleIJNS5_1CILi1EEES8_S8_EEENS6_IJNS7_ILi128EEENS7_ILi96EEENS7_ILi64EEEEEELi256ENS_10bfloat16_tEfNS_4arch4Sm90ELb0ELb1ELb0ELb0ELb1ELb0ELb1ELb1ELb0ELb1ELb1ELb0EEENS1_21CollectiveEpilogueFwdINS6_IJSA_NS7_ILi256EEESB_EEES9_SE_SG_Li256ELb0ELb1ELb1ELb0EEENS1_19SingleTileSchedulerILb0ELb1ELb1ELi128EEEEEEEEEvNT_6ParamsE,"a",@progbits
	.sectionflags	@""
	.align	4
.nv.constant0._ZN7cutlass13device_kernelIN5flash11enable_sm90INS1_16FlashAttnFwdSm90INS1_25CollectiveMainloopFwdSm90ILi2EN4cute5tupleIJNS5_1CILi1EEES8_S8_EEENS6_IJNS7_ILi128EEENS7_ILi96EEENS7_ILi64EEEEEELi256ENS_10bfloat16_tEfNS_4arch4Sm90ELb0ELb1ELb0ELb0ELb1ELb0ELb1ELb1ELb0ELb1ELb1ELb0EEENS1_21CollectiveEpilogueFwdINS6_IJSA_NS7_ILi256EEESB_EEES9_SE_SG_Li256ELb0ELb1ELb1ELb0EEENS1_19SingleTileSchedulerILb0ELb1ELb1ELi128EEEEEEEEEvNT_6ParamsE:
	.zero		3712


//--------------------- .nv.constant0._ZN7cutlass13device_kernelIN5flash11enable_sm90INS1_16FlashAttnFwdSm90INS1_25CollectiveMainloopFwdSm90ILi2EN4cute5tupleIJNS5_1CILi1EEES8_S8_EEENS6_IJNS7_ILi128EEENS7_ILi96EEENS7_ILi64EEEEEELi256ENS_10bfloat16_tEfNS_4arch4Sm90ELb0ELb1ELb0ELb1ELb1ELb0ELb0ELb1ELb0ELb1ELb1ELb0EEENS1_21CollectiveEpilogueFwdINS6_IJSA_NS7_ILi256EEESB_EEES9_SE_SG_Li256ELb1ELb1ELb1ELb0EEENS1_36VarlenDynamicPersistentTileSchedulerILi128ELi96ELi256ELi128ELb1ELb1ELb1ELb1ELb0ELb1EEEEEEEEEvNT_6ParamsE --------------------------
	.section	.nv.constant0._ZN7cutlass13device_kernelIN5flash11enable_sm90INS1_16FlashAttnFwdSm90INS1_25CollectiveMainloopFwdSm90ILi2EN4cute5tupleIJNS5_1CILi1EEES8_S8_EEENS6_IJNS7_ILi128EEENS7_ILi96EEENS7_ILi64EEEEEELi256ENS_10bfloat16_tEfNS_4arch4Sm90ELb0ELb1ELb0ELb1ELb1ELb0ELb0ELb1ELb0ELb1ELb1ELb0EEENS1_21CollectiveEpilogueFwdINS6_IJSA_NS7_ILi256EEESB_EEES9_SE_SG_Li256ELb1ELb1ELb1ELb0EEENS1_36VarlenDynamicPersistentTileSchedulerILi128ELi96ELi256ELi128ELb1ELb1ELb1ELb1ELb0ELb1EEEEEEEEEvNT_6ParamsE,"a",@progbits
	.sectionflags	@""
	.align	4
.nv.constant0._ZN7cutlass13device_kernelIN5flash11enable_sm90INS1_16FlashAttnFwdSm90INS1_25CollectiveMainloopFwdSm90ILi2EN4cute5tupleIJNS5_1CILi1EEES8_S8_EEENS6_IJNS7_ILi128EEENS7_ILi96EEENS7_ILi64EEEEEELi256ENS_10bfloat16_tEfNS_4arch4Sm90ELb0ELb1ELb0ELb1ELb1ELb0ELb0ELb1ELb0ELb1ELb1ELb0EEENS1_21CollectiveEpilogueFwdINS6_IJSA_NS7_ILi256EEESB_EEES9_SE_SG_Li256ELb1ELb1ELb1ELb0EEENS1_36VarlenDynamicPersistentTileSchedulerILi128ELi96ELi256ELi128ELb1ELb1ELb1ELb1ELb0ELb1EEEEEEEEEvNT_6ParamsE:
	.zero		3584


//--------------------- .nv.constant0._ZN7cutlass13device_kernelIN5flash11enable_sm90INS1_16FlashAttnFwdSm90INS1_25CollectiveMainloopFwdSm90ILi2EN4cute5tupleIJNS5_1CILi1EEES8_S8_EEENS6_IJNS7_ILi128EEENS7_ILi96EEENS7_ILi64EEEEEELi256ENS_10bfloat16_tEfNS_4arch4Sm90ELb0ELb1ELb0ELb1ELb1ELb1ELb0ELb1ELb0ELb1ELb1ELb0EEENS1_21CollectiveEpilogueFwdINS6_IJSA_NS7_ILi256EEESB_EEES9_SE_SG_Li256ELb1ELb1ELb1ELb0EEENS1_36VarlenDynamicPersistentTileSchedulerILi128ELi96ELi256ELi128ELb1ELb1ELb1ELb1ELb0ELb1EEEEEEEEEvNT_6ParamsE --------------------------
	.section	.nv.constant0._ZN7cutlass13device_kernelIN5flash11enable_sm90INS1_16FlashAttnFwdSm90INS1_25CollectiveMainloopFwdSm90ILi2EN4cute5tupleIJNS5_1CILi1EEES8_S8_EEENS6_IJNS7_ILi128EEENS7_ILi96EEENS7_ILi64EEEEEELi256ENS_10bfloat16_tEfNS_4arch4Sm90ELb0ELb1ELb0ELb1ELb1ELb1ELb0ELb1ELb0ELb1ELb1ELb0EEENS1_21CollectiveEpilogueFwdINS6_IJSA_NS7_ILi256EEESB_EEES9_SE_SG_Li256ELb1ELb1ELb1ELb0EEENS1_36VarlenDynamicPersistentTileSchedulerILi128ELi96ELi256ELi128ELb1ELb1ELb1ELb1ELb0ELb1EEEEEEEEEvNT_6ParamsE,"a",@progbits
	.sectionflags	@""
	.align	4
.nv.constant0._ZN7cutlass13device_kernelIN5flash11enable_sm90INS1_16FlashAttnFwdSm90INS1_25CollectiveMainloopFwdSm90ILi2EN4cute5tupleIJNS5_1CILi1EEES8_S8_EEENS6_IJNS7_ILi128EEENS7_ILi96EEENS7_ILi64EEEEEELi256ENS_10bfloat16_tEfNS_4arch4Sm90ELb0ELb1ELb0ELb1ELb1ELb1ELb0ELb1ELb0ELb1ELb1ELb0EEENS1_21CollectiveEpilogueFwdINS6_IJSA_NS7_ILi256EEESB_EEES9_SE_SG_Li256ELb1ELb1ELb1ELb0EEENS1_36VarlenDynamicPersistentTileSchedulerILi128ELi96ELi256ELi128ELb1ELb1ELb1ELb1ELb0ELb1EEEEEEEEEvNT_6ParamsE:
	.zero		3584


//--------------------- .nv.constant0._ZN7cutlass13device_kernelIN5flash11enable_sm90INS1_16FlashAttnFwdSm90INS1_25CollectiveMainloopFwdSm90ILi2EN4cute5tupleIJNS5_1CILi1EEES8_S8_EEENS6_IJNS7_ILi128EEENS7_ILi96EEENS7_ILi64EEEEEELi256ENS_10bfloat16_tEfNS_4arch4Sm90ELb0ELb1ELb0ELb1ELb1ELb0ELb1ELb1ELb0ELb1ELb1ELb0EEENS1_21CollectiveEpilogueFwdINS6_IJSA_NS7_ILi256EEESB_EEES9_SE_SG_Li256ELb1ELb1ELb1ELb0EEENS1_36VarlenDynamicPersistentTileSchedulerILi128ELi96ELi256ELi128ELb1ELb1ELb1ELb1ELb0ELb1EEEEEEEEEvNT_6ParamsE --------------------------
	.section	.nv.constant0._ZN7cutlass13device_kernelIN5flash11enable_sm90INS1_16FlashAttnFwdSm90INS1_25CollectiveMainloopFwdSm90ILi2EN4cute5tupleIJNS5_1CILi1EEES8_S8_EEENS6_IJNS7_ILi128EEENS7_ILi96EEENS7_ILi64EEEEEELi256ENS_10bfloat16_tEfNS_4arch4Sm90ELb0ELb1ELb0ELb1ELb1ELb0ELb1ELb1ELb0ELb1ELb1ELb0EEENS1_21CollectiveEpilogueFwdINS6_IJSA_NS7_ILi256EEESB_EEES9_SE_SG_Li256ELb1ELb1ELb1ELb0EEENS1_36VarlenDynamicPersistentTileSchedulerILi128ELi96ELi256ELi128ELb1ELb1ELb1ELb1ELb0ELb1EEEEEEEEEvNT_6ParamsE,"a",@progbits
	.sectionflags	@""
	.align	4
.nv.constant0._ZN7cutlass13device_kernelIN5flash11enable_sm90INS1_16FlashAttnFwdSm90INS1_25CollectiveMainloopFwdSm90ILi2EN4cute5tupleIJNS5_1CILi1EEES8_S8_EEENS6_IJNS7_ILi128EEENS7_ILi96EEENS7_ILi64EEEEEELi256ENS_10bfloat16_tEfNS_4arch4Sm90ELb0ELb1ELb0ELb1ELb1ELb0ELb1ELb1ELb0ELb1ELb1ELb0EEENS1_21CollectiveEpilogueFwdINS6_IJSA_NS7_ILi256EEESB_EEES9_SE_SG_Li256ELb1ELb1ELb1ELb0EEENS1_36VarlenDynamicPersistentTileSchedulerILi128ELi96ELi256ELi128ELb1ELb1ELb1ELb1ELb0ELb1EEEEEEEEEvNT_6ParamsE:
	.zero		3840


//--------------------- .nv.constant0._ZN7cutlass13device_kernelIN5flash11enable_sm90INS1_16FlashAttnFwdSm90INS1_25CollectiveMainloopFwdSm90ILi2EN4cute5tupleIJNS5_1CILi1EEES8_S8_EEENS6_IJNS7_ILi128EEENS7_ILi96EEENS7_ILi64EEEEEELi256ENS_10bfloat16_tEfNS_4arch4Sm90ELb0ELb1ELb0ELb1ELb1ELb1ELb1ELb1ELb0ELb1ELb1ELb0EEENS1_21CollectiveEpilogueFwdINS6_IJSA_NS7_ILi256EEESB_EEES9_SE_SG_Li256ELb1ELb1ELb1ELb0EEENS1_36VarlenDynamicPersistentTileSchedulerILi128ELi96ELi256ELi128ELb1ELb1ELb1ELb1ELb0ELb1EEEEEEEEEvNT_6ParamsE --------------------------
	.section	.nv.constant0._ZN7cutlass13device_kernelIN5flash11enable_sm90INS1_16FlashAttnFwdSm90INS1_25CollectiveMainloopFwdSm90ILi2EN4cute5tupleIJNS5_1CILi1EEES8_S8_EEENS6_IJNS7_ILi128EEENS7_ILi96EEENS7_ILi64EEEEEELi256ENS_10bfloat16_tEfNS_4arch4Sm90ELb0ELb1ELb0ELb1ELb1ELb1ELb1ELb1ELb0ELb1ELb1ELb0EEENS1_21CollectiveEpilogueFwdINS6_IJSA_NS7_ILi256EEESB_EEES9_SE_SG_Li256ELb1ELb1ELb1ELb0EEENS1_36VarlenDynamicPersistentTileSchedulerILi128ELi96ELi256ELi128ELb1ELb1ELb1ELb1ELb0ELb1EEEEEEEEEvNT_6ParamsE,"a",@progbits
	.sectionflags	@""
	.align	4
.nv.constant0._ZN7cutlass13device_kernelIN5flash11enable_sm90INS1_16FlashAttnFwdSm90INS1_25CollectiveMainloopFwdSm90ILi2EN4cute5tupleIJNS5_1CILi1EEES8_S8_EEENS6_IJNS7_ILi128EEENS7_ILi96EEENS7_ILi64EEEEEELi256ENS_10bfloat16_tEfNS_4arch4Sm90ELb0ELb1ELb0ELb1ELb1ELb1ELb1ELb1ELb0ELb1ELb1ELb0EEENS1_21CollectiveEpilogueFwdINS6_IJSA_NS7_ILi256EEESB_EEES9_SE_SG_Li256ELb1ELb1ELb1ELb0EEENS1_36VarlenDynamicPersistentTileSchedulerILi128ELi96ELi256ELi128ELb1ELb1ELb1ELb1ELb0ELb1EEEEEEEEEvNT_6ParamsE:
	.zero		3840


//--------------------- .nv.constant0._ZN7cutlass13device_kernelIN5flash11enable_sm90INS1_16FlashAttnFwdSm90INS1_25CollectiveMainloopFwdSm90ILi2EN4cute5tupleIJNS5_1CILi1EEES8_S8_EEENS6_IJNS7_ILi128EEENS7_ILi96EEENS7_ILi64EEEEEELi256ENS_10bfloat16_tEfNS_4arch4Sm90ELb1ELb0ELb0ELb0ELb1ELb0ELb0ELb1ELb0ELb1ELb1ELb0EEENS1_21CollectiveEpilogueFwdINS6_IJSA_NS7_ILi256EEESB_EEES9_SE_SG_Li256ELb0ELb1ELb1ELb0EEENS1_19SingleTileSchedulerILb0ELb1ELb1ELi128EEEEEEEEEvNT_6ParamsE --------------------------
	.section	.nv.constant0._ZN7cutlass13device_kernelIN5flash11enable_sm90INS1_16FlashAttnFwdSm90INS1_25CollectiveMainloopFwdSm90ILi2EN4cute5tupleIJNS5_1CILi1EEES8_S8_EEENS6_IJNS7_ILi128EEENS7_ILi96EEENS7_ILi64EEEEEELi256ENS_10bfloat16_tEfNS_4arch4Sm90ELb1ELb0ELb0ELb0ELb1ELb0ELb0ELb1ELb0ELb1ELb1ELb0EEENS1_21CollectiveEpilogueFwdINS6_IJSA_NS7_ILi256EEESB_EEES9_SE_SG_Li256ELb0ELb1ELb1ELb0EEENS1_19SingleTileSchedulerILb0ELb1ELb1ELi128EEEEEEEEEvNT_6ParamsE,"a",@progbits
	.sectionflags	@""
	.align	4
.nv.constant0._ZN7cutlass13device_kernelIN5flash11enable_sm90INS1_16FlashAttnFwdSm90INS1_25CollectiveMainloopFwdSm90ILi2EN4cute5tupleIJNS5_1CILi1EEES8_S8_EEENS6_IJNS7_ILi128EEENS7_ILi96EEENS7_ILi64EEEEEELi256ENS_10bfloat16_tEfNS_4arch4Sm90ELb1ELb0ELb0ELb0ELb1ELb0ELb0ELb1ELb0ELb1ELb1ELb0EEENS1_21CollectiveEpilogueFwdINS6_IJSA_NS7_ILi256EEESB_EEES9_SE_SG_Li256ELb0ELb1ELb1ELb0EEENS1_19SingleTileSchedulerILb0ELb1ELb1ELi128EEEEEEEEEvNT_6ParamsE:
	.zero		3456


//--------------------- .nv.constant0._ZN7cutlass13device_kernelIN5flash11enable_sm90INS1_16FlashAttnFwdSm90INS1_25CollectiveMainloopFwdSm90ILi2EN4cute5tupleIJNS5_1CILi1EEES8_S8_EEENS6_IJNS7_ILi128EEENS7_ILi96EEENS7_ILi64EEEEEELi256ENS_10bfloat16_tEfNS_4arch4Sm90ELb1ELb0ELb0ELb0ELb1ELb0ELb1ELb1ELb0ELb1ELb1ELb0EEENS1_21CollectiveEpilogueFwdINS6_IJSA_NS7_ILi256EEESB_EEES9_SE_SG_Li256ELb0ELb1ELb1ELb0EEENS1_19SingleTileSchedulerILb0ELb1ELb1ELi128EEEEEEEEEvNT_6ParamsE --------------------------
	.section	.nv.constant0._ZN7cutlass13device_kernelIN5flash11enable_sm90INS1_16FlashAttnFwdSm90INS1_25CollectiveMainloopFwdSm90ILi2EN4cute5tupleIJNS5_1CILi1EEES8_S8_EEENS6_IJNS7_ILi128EEENS7_ILi96EEENS7_ILi64EEEEEELi256ENS_10bfloat16_tEfNS_4arch4Sm90ELb1ELb0ELb0ELb0ELb1ELb0ELb1ELb1ELb0ELb1ELb1ELb0EEENS1_21CollectiveEpilogueFwdINS6_IJSA_NS7_ILi256EEESB_EEES9_SE_SG_Li256ELb0ELb1ELb1ELb0EEENS1_19SingleTileSchedulerILb0ELb1ELb1ELi128EEEEEEEEEvNT_6ParamsE,"a",@progbits
	.sectionflags	@""
	.align	4
.nv.constant0._ZN7cutlass13device_kernelIN5flash11enable_sm90INS1_16FlashAttnFwdSm90INS1_25CollectiveMainloopFwdSm90ILi2EN4cute5tupleIJNS5_1CILi1EEES8_S8_EEENS6_IJNS7_ILi128EEENS7_ILi96EEENS7_ILi64EEEEEELi256ENS_10bfloat16_tEfNS_4arch4Sm90ELb1ELb0ELb0ELb0ELb1ELb0ELb1ELb1ELb0ELb1ELb1ELb0EEENS1_21CollectiveEpilogueFwdINS6_IJSA_NS7_ILi256EEESB_EEES9_SE_SG_Li256ELb0ELb1ELb1ELb0EEENS1_19SingleTileSchedulerILb0ELb1ELb1ELi128EEEEEEEEEvNT_6ParamsE:
	.zero		3712


//--------------------- .nv.constant0._ZN7cutlass13device_kernelIN5flash11enable_sm90INS1_16FlashAttnFwdSm90INS1_25CollectiveMainloopFwdSm90ILi2EN4cute5tupleIJNS5_1CILi1EEES8_S8_EEENS6_IJNS7_ILi128EEENS7_ILi96EEENS7_ILi64EEEEEELi256ENS_10bfloat16_tEfNS_4arch4Sm90ELb1ELb0ELb0ELb1ELb1ELb0ELb0ELb1ELb0ELb1ELb1ELb0EEENS1_21CollectiveEpilogueFwdINS6_IJSA_NS7_ILi256EEESB_EEES9_SE_SG_Li256ELb1ELb1ELb1ELb0EEENS1_36VarlenDynamicPersistentTileSchedulerILi128ELi96ELi256ELi128ELb1ELb1ELb1ELb1ELb1ELb1EEEEEEEEEvNT_6ParamsE --------------------------
	.section	.nv.constant0._ZN7cutlass13device_kernelIN5flash11enable_sm90INS1_16FlashAttnFwdSm90INS1_25CollectiveMainloopFwdSm90ILi2EN4cute5tupleIJNS5_1CILi1EEES8_S8_EEENS6_IJNS7_ILi128EEENS7_ILi96EEENS7_ILi64EEEEEELi256ENS_10bfloat16_tEfNS_4arch4Sm90ELb1ELb0ELb0ELb1ELb1ELb0ELb0ELb1ELb0ELb1ELb1ELb0EEENS1_21CollectiveEpilogueFwdINS6_IJSA_NS7_ILi256EEESB_EEES9_SE_SG_Li256ELb1ELb1ELb1ELb0EEENS1_36VarlenDynamicPersistentTileSchedulerILi128ELi96ELi256ELi128ELb1ELb1ELb1ELb1ELb1ELb1EEEEEEEEEvNT_6ParamsE,"a",@progbits
	.sectionflags	@""
	.align	4
.nv.constant0._ZN7cutlass13device_kernelIN5flash11enable_sm90INS1_16FlashAttnFwdSm90INS1_25CollectiveMainloopFwdSm90ILi2EN4cute5tupleIJNS5_1CILi1EEES8_S8_EEENS6_IJNS7_ILi128EEENS7_ILi96EEENS7_ILi64EEEEEELi256ENS_10bfloat16_tEfNS_4arch4Sm90ELb1ELb0ELb0ELb1ELb1ELb0ELb0ELb1ELb0ELb1ELb1ELb0EEENS1_21CollectiveEpilogueFwdINS6_IJSA_NS7_ILi256EEESB_EEES9_SE_SG_Li256ELb1ELb1ELb1ELb0EEENS1_36VarlenDynamicPersistentTileSchedulerILi128ELi96ELi256ELi128ELb1ELb1ELb1ELb1ELb1ELb1EEEEEEEEEvNT_6ParamsE:
	.zero		3584


//--------------------- .nv.constant0._ZN7cutlass13device_kernelIN5flash11enable_sm90INS1_16FlashAttnFwdSm90INS1_25CollectiveMainloopFwdSm90ILi2EN4cute5tupleIJNS5_1CILi1EEES8_S8_EEENS6_IJNS7_ILi128EEENS7_ILi96EEENS7_ILi64EEEEEELi256ENS_10bfloat16_tEfNS_4arch4Sm90ELb1ELb0ELb0ELb1ELb1ELb1ELb0ELb1ELb0ELb1ELb1ELb0EEENS1_21CollectiveEpilogueFwdINS6_IJSA_NS7_ILi256EEESB_EEES9_SE_SG_Li256ELb1ELb1ELb1ELb0EEENS1_36VarlenDynamicPersistentTileSchedulerILi128ELi96ELi256ELi128ELb1ELb1ELb1ELb1ELb1ELb1EEEEEEEEEvNT_6ParamsE --------------------------
	.section	.nv.constant0._ZN7cutlass13device_kernelIN5flash11enable_sm90INS1_16FlashAttnFwdSm90INS1_25CollectiveMainloopFwdSm90ILi2EN4cute5tupleIJNS5_1CILi1EEES8_S8_EEENS6_IJNS7_ILi128EEENS7_ILi96EEENS7_ILi64EEEEEELi256ENS_10bfloat16_tEfNS_4arch4Sm90ELb1ELb0ELb0ELb1ELb1ELb1ELb0ELb1ELb0ELb1ELb1ELb0EEENS1_21CollectiveEpilogueFwdINS6_IJSA_NS7_ILi256EEESB_EEES9_SE_SG_Li256ELb1ELb1ELb1ELb0EEENS1_36VarlenDynamicPersistentTileSchedulerILi128ELi96ELi256ELi128ELb1ELb1ELb1ELb1ELb1ELb1EEEEEEEEEvNT_6ParamsE,"a",@progbits
	.sectionflags	@""
	.align	4
.nv.constant0._ZN7cutlass13device_kernelIN5flash11enable_sm90INS1_16FlashAttnFwdSm90INS1_25CollectiveMainloopFwdSm90ILi2EN4cute5tupleIJNS5_1CILi1EEES8_S8_EEENS6_IJNS7_ILi128EEENS7_ILi96EEENS7_ILi64EEEEEELi256ENS_10bfloat16_tEfNS_4arch4Sm90ELb1ELb0ELb0ELb1ELb1ELb1ELb0ELb1ELb0ELb1ELb1ELb0EEENS1_21CollectiveEpilogueFwdINS6_IJSA_NS7_ILi256EEESB_EEES9_SE_SG_Li256ELb1ELb1ELb1ELb0EEENS1_36VarlenDynamicPersistentTileSchedulerILi128ELi96ELi256ELi128ELb1ELb1ELb1ELb1ELb1ELb1EEEEEEEEEvNT_6ParamsE:
	.zero		3584


//--------------------- .nv.constant0._ZN7cutlass13device_kernelIN5flash11enable_sm90INS1_16FlashAttnFwdSm90INS1_25CollectiveMainloopFwdSm90ILi2EN4cute5tupleIJNS5_1CILi1EEES8_S8_EEENS6_IJNS7_ILi128EEENS7_ILi96EEENS7_ILi64EEEEEELi256ENS_10bfloat16_tEfNS_4arch4Sm90ELb1ELb0ELb0ELb1ELb1ELb0ELb1ELb1ELb0ELb1ELb1ELb0EEENS1_21CollectiveEpilogueFwdINS6_IJSA_NS7_ILi256EEESB_EEES9_SE_SG_Li256ELb1ELb1ELb1ELb0EEENS1_36VarlenDynamicPersistentTileSchedulerILi128ELi96ELi256ELi128ELb1ELb1ELb1ELb1ELb1ELb1EEEEEEEEEvNT_6ParamsE --------------------------
	.section	.nv.constant0._ZN7cutlass13device_kernelIN5flash11enable_sm90INS1_16FlashAttnFwdSm90INS1_25CollectiveMainloopFwdSm90ILi2EN4cute5tupleIJNS5_1CILi1EEES8_S8_EEENS6_IJNS7_ILi128EEENS7_ILi96EEENS7_ILi64EEEEEELi256ENS_10bfloat16_tEfNS_4arch4Sm90ELb1ELb0ELb0ELb1ELb1ELb0ELb1ELb1ELb0ELb1ELb1ELb0EEENS1_21CollectiveEpilogueFwdINS6_IJSA_NS7_ILi256EEESB_EEES9_SE_SG_Li256ELb1ELb1ELb1ELb0EEENS1_36VarlenDynamicPersistentTileSchedulerILi128ELi96ELi256ELi128ELb1ELb1ELb1ELb1ELb1ELb1EEEEEEEEEvNT_6ParamsE,"a",@progbits
	.sectionflags	@""
	.align	4
.nv.constant0._ZN7cutlass13device_kernelIN5flash11enable_sm90INS1_16FlashAttnFwdSm90INS1_25CollectiveMainloopFwdSm90ILi2EN4cute5tupleIJNS5_1CILi1EEES8_S8_EEENS6_IJNS7_ILi128EEENS7_ILi96EEENS7_ILi64EEEEEELi256ENS_10bfloat16_tEfNS_4arch4Sm90ELb1ELb0ELb0ELb1ELb1ELb0ELb1ELb1ELb0ELb1ELb1ELb0EEENS1_21CollectiveEpilogueFwdINS6_IJSA_NS7_ILi256EEESB_EEES9_SE_SG_Li256ELb1ELb1ELb1ELb0EEENS1_36VarlenDynamicPersistentTileSchedulerILi128ELi96ELi256ELi128ELb1ELb1ELb1ELb1ELb1ELb1EEEEEEEEEvNT_6ParamsE:
	.zero		3840


//--------------------- .nv.constant0._ZN7cutlass13device_kernelIN5flash11enable_sm90INS1_16FlashAttnFwdSm90INS1_25CollectiveMainloopFwdSm90ILi2EN4cute5tupleIJNS5_1CILi1EEES8_S8_EEENS6_IJNS7_ILi128EEENS7_ILi96EEENS7_ILi64EEEEEELi256ENS_10bfloat16_tEfNS_4arch4Sm90ELb1ELb0ELb0ELb1ELb1ELb1ELb1ELb1ELb0ELb1ELb1ELb0EEENS1_21CollectiveEpilogueFwdINS6_IJSA_NS7_ILi256EEESB_EEES9_SE_SG_Li256ELb1ELb1ELb1ELb0EEENS1_36VarlenDynamicPersistentTileSchedulerILi128ELi96ELi256ELi128ELb1ELb1ELb1ELb1ELb1ELb1EEEEEEEEEvNT_6ParamsE --------------------------
	.section	.nv.constant0._ZN7cutlass13device_kernelIN5flash11enable_sm90INS1_16FlashAttnFwdSm90INS1_25CollectiveMainloopFwdSm90ILi2EN4cute5tupleIJNS5_1CILi1EEES8_S8_EEENS6_IJNS7_ILi128EEENS7_ILi96EEENS7_ILi64EEEEEELi256ENS_10bfloat16_tEfNS_4arch4Sm90ELb1ELb0ELb0ELb1ELb1ELb1ELb1ELb1ELb0ELb1ELb1ELb0EEENS1_21CollectiveEpilogueFwdINS6_IJSA_NS7_ILi256EEESB_EEES9_SE_SG_Li256ELb1ELb1ELb1ELb0EEENS1_36VarlenDynamicPersistentTileSchedulerILi128ELi96ELi256ELi128ELb1ELb1ELb1ELb1ELb1ELb1EEEEEEEEEvNT_6ParamsE,"a",@progbits
	.sectionflags	@""
	.align	4
.nv.constant0._ZN7cutlass13device_kernelIN5flash11enable_sm90INS1_16FlashAttnFwdSm90INS1_25CollectiveMainloopFwdSm90ILi2EN4cute5tupleIJNS5_1CILi1EEES8_S8_EEENS6_IJNS7_ILi128EEENS7_ILi96EEENS7_ILi64EEEEEELi256ENS_10bfloat16_tEfNS_4arch4Sm90ELb1ELb0ELb0ELb1ELb1ELb1ELb1ELb1ELb0ELb1ELb1ELb0EEENS1_21CollectiveEpilogueFwdINS6_IJSA_NS7_ILi256EEESB_EEES9_SE_SG_Li256ELb1ELb1ELb1ELb0EEENS1_36VarlenDynamicPersistentTileSchedulerILi128ELi96ELi256ELi128ELb1ELb1ELb1ELb1ELb1ELb1EEEEEEEEEvNT_6ParamsE:
	.zero		3840


//--------------------- SYMBOLS --------------------------

	.type		.nv.reservedSmem.offset0,@object
	.size		.nv.reservedSmem.offset0,0x4
